//
// Generated by NVIDIA NVVM Compiler
//
// Compiler Build ID: CL-36424714
// Cuda compilation tools, release 13.0, V13.0.88
// Based on NVVM 20.0.0
//

.version 9.0
.target sm_100
.address_size 64

	// .globl	_Z10matmul_gpuPfS_S_iii
// _ZZ17matmul_gpu_tilingPKfS0_PfiiiE2As has been demoted
// _ZZ17matmul_gpu_tilingPKfS0_PfiiiE2Bs has been demoted

.visible .entry _Z10matmul_gpuPfS_S_iii(
	.param .u64 .ptr .align 1 _Z10matmul_gpuPfS_S_iii_param_0,
	.param .u64 .ptr .align 1 _Z10matmul_gpuPfS_S_iii_param_1,
	.param .u64 .ptr .align 1 _Z10matmul_gpuPfS_S_iii_param_2,
	.param .u32 _Z10matmul_gpuPfS_S_iii_param_3,
	.param .u32 _Z10matmul_gpuPfS_S_iii_param_4,
	.param .u32 _Z10matmul_gpuPfS_S_iii_param_5
)
{
	.reg .pred 	%p<13>;
	.reg .b32 	%r<41>;
	.reg .b32 	%f<68>;
	.reg .b64 	%rd<53>;

	ld.param.u64 	%rd7, [_Z10matmul_gpuPfS_S_iii_param_0];
	ld.param.u64 	%rd8, [_Z10matmul_gpuPfS_S_iii_param_1];
	ld.param.u64 	%rd6, [_Z10matmul_gpuPfS_S_iii_param_2];
	ld.param.u32 	%r20, [_Z10matmul_gpuPfS_S_iii_param_3];
	ld.param.u32 	%r18, [_Z10matmul_gpuPfS_S_iii_param_4];
	ld.param.u32 	%r19, [_Z10matmul_gpuPfS_S_iii_param_5];
	cvta.to.global.u64 	%rd1, %rd8;
	cvta.to.global.u64 	%rd2, %rd7;
	mov.u32 	%r21, %ctaid.y;
	mov.u32 	%r22, %ntid.y;
	mov.u32 	%r23, %tid.y;
	mad.lo.s32 	%r1, %r21, %r22, %r23;
	mov.u32 	%r24, %ctaid.x;
	mov.u32 	%r25, %ntid.x;
	mov.u32 	%r26, %tid.x;
	mad.lo.s32 	%r2, %r24, %r25, %r26;
	setp.ge.s32 	%p1, %r1, %r20;
	setp.ge.s32 	%p2, %r2, %r19;
	or.pred  	%p3, %p1, %p2;
	@%p3 bra 	$L__BB0_14;
	setp.lt.s32 	%p4, %r18, 1;
	mov.f32 	%f67, 0f00000000;
	@%p4 bra 	$L__BB0_13;
	mul.lo.s32 	%r3, %r18, %r1;
	and.b32  	%r4, %r18, 7;
	setp.lt.u32 	%p5, %r18, 8;
	mov.f32 	%f67, 0f00000000;
	mov.b32 	%r39, 0;
	@%p5 bra 	$L__BB0_5;
	and.b32  	%r39, %r18, 2147483640;
	neg.s32 	%r37, %r39;
	shl.b32 	%r7, %r19, 3;
	mul.wide.u32 	%rd9, %r3, 4;
	add.s64 	%rd10, %rd9, %rd2;
	add.s64 	%rd52, %rd10, 16;
	mov.f32 	%f67, 0f00000000;
	mul.wide.s32 	%rd13, %r19, 4;
	mov.u32 	%r36, %r2;
$L__BB0_4:
	.pragma "nounroll";
	ld.global.f32 	%f17, [%rd52+-16];
	mul.wide.s32 	%rd11, %r36, 4;
	add.s64 	%rd12, %rd1, %rd11;
	ld.global.f32 	%f18, [%rd12];
	fma.rn.f32 	%f19, %f17, %f18, %f67;
	ld.global.f32 	%f20, [%rd52+-12];
	add.s64 	%rd14, %rd12, %rd13;
	ld.global.f32 	%f21, [%rd14];
	fma.rn.f32 	%f22, %f20, %f21, %f19;
	ld.global.f32 	%f23, [%rd52+-8];
	add.s64 	%rd15, %rd14, %rd13;
	ld.global.f32 	%f24, [%rd15];
	fma.rn.f32 	%f25, %f23, %f24, %f22;
	ld.global.f32 	%f26, [%rd52+-4];
	add.s64 	%rd16, %rd15, %rd13;
	ld.global.f32 	%f27, [%rd16];
	fma.rn.f32 	%f28, %f26, %f27, %f25;
	ld.global.f32 	%f29, [%rd52];
	add.s64 	%rd17, %rd16, %rd13;
	ld.global.f32 	%f30, [%rd17];
	fma.rn.f32 	%f31, %f29, %f30, %f28;
	ld.global.f32 	%f32, [%rd52+4];
	add.s64 	%rd18, %rd17, %rd13;
	ld.global.f32 	%f33, [%rd18];
	fma.rn.f32 	%f34, %f32, %f33, %f31;
	ld.global.f32 	%f35, [%rd52+8];
	add.s64 	%rd19, %rd18, %rd13;
	ld.global.f32 	%f36, [%rd19];
	fma.rn.f32 	%f37, %f35, %f36, %f34;
	ld.global.f32 	%f38, [%rd52+12];
	add.s64 	%rd20, %rd19, %rd13;
	ld.global.f32 	%f39, [%rd20];
	fma.rn.f32 	%f67, %f38, %f39, %f37;
	add.s32 	%r37, %r37, 8;
	add.s32 	%r36, %r36, %r7;
	add.s64 	%rd52, %rd52, 32;
	setp.ne.s32 	%p6, %r37, 0;
	@%p6 bra 	$L__BB0_4;
$L__BB0_5:
	setp.eq.s32 	%p7, %r4, 0;
	@%p7 bra 	$L__BB0_13;
	and.b32  	%r13, %r18, 3;
	setp.lt.u32 	%p8, %r4, 4;
	@%p8 bra 	$L__BB0_8;
	add.s32 	%r28, %r39, %r3;
	mul.wide.u32 	%rd21, %r28, 4;
	add.s64 	%rd22, %rd2, %rd21;
	ld.global.f32 	%f41, [%rd22];
	mad.lo.s32 	%r29, %r39, %r19, %r2;
	mul.wide.s32 	%rd23, %r29, 4;
	add.s64 	%rd24, %rd1, %rd23;
	ld.global.f32 	%f42, [%rd24];
	fma.rn.f32 	%f43, %f41, %f42, %f67;
	cvt.u64.u32 	%rd25, %r3;
	cvt.u64.u32 	%rd26, %r39;
	add.s64 	%rd27, %rd26, %rd25;
	shl.b64 	%rd28, %rd27, 2;
	add.s64 	%rd29, %rd2, %rd28;
	ld.global.f32 	%f44, [%rd29+4];
	mul.wide.s32 	%rd30, %r19, 4;
	add.s64 	%rd31, %rd24, %rd30;
	ld.global.f32 	%f45, [%rd31];
	fma.rn.f32 	%f46, %f44, %f45, %f43;
	ld.global.f32 	%f47, [%rd29+8];
	add.s64 	%rd32, %rd31, %rd30;
	ld.global.f32 	%f48, [%rd32];
	fma.rn.f32 	%f49, %f47, %f48, %f46;
	ld.global.f32 	%f50, [%rd29+12];
	add.s64 	%rd33, %rd32, %rd30;
	ld.global.f32 	%f51, [%rd33];
	fma.rn.f32 	%f67, %f50, %f51, %f49;
	add.s32 	%r39, %r39, 4;
$L__BB0_8:
	setp.eq.s32 	%p9, %r13, 0;
	@%p9 bra 	$L__BB0_13;
	setp.eq.s32 	%p10, %r13, 1;
	@%p10 bra 	$L__BB0_11;
	add.s32 	%r30, %r39, %r3;
	mul.wide.u32 	%rd34, %r30, 4;
	add.s64 	%rd35, %rd2, %rd34;
	ld.global.f32 	%f53, [%rd35];
	mad.lo.s32 	%r31, %r39, %r19, %r2;
	mul.wide.s32 	%rd36, %r31, 4;
	add.s64 	%rd37, %rd1, %rd36;
	ld.global.f32 	%f54, [%rd37];
	fma.rn.f32 	%f55, %f53, %f54, %f67;
	cvt.u64.u32 	%rd38, %r3;
	cvt.u64.u32 	%rd39, %r39;
	add.s64 	%rd40, %rd39, %rd38;
	shl.b64 	%rd41, %rd40, 2;
	add.s64 	%rd42, %rd2, %rd41;
	ld.global.f32 	%f56, [%rd42+4];
	mul.wide.s32 	%rd43, %r19, 4;
	add.s64 	%rd44, %rd37, %rd43;
	ld.global.f32 	%f57, [%rd44];
	fma.rn.f32 	%f67, %f56, %f57, %f55;
	add.s32 	%r39, %r39, 2;
$L__BB0_11:
	and.b32  	%r32, %r18, 1;
	setp.eq.b32 	%p11, %r32, 1;
	not.pred 	%p12, %p11;
	@%p12 bra 	$L__BB0_13;
	add.s32 	%r33, %r39, %r3;
	mul.wide.u32 	%rd45, %r33, 4;
	add.s64 	%rd46, %rd2, %rd45;
	ld.global.f32 	%f58, [%rd46];
	mad.lo.s32 	%r34, %r39, %r19, %r2;
	mul.wide.s32 	%rd47, %r34, 4;
	add.s64 	%rd48, %rd1, %rd47;
	ld.global.f32 	%f59, [%rd48];
	fma.rn.f32 	%f67, %f58, %f59, %f67;
$L__BB0_13:
	mad.lo.s32 	%r35, %r19, %r1, %r2;
	cvta.to.global.u64 	%rd49, %rd6;
	mul.wide.s32 	%rd50, %r35, 4;
	add.s64 	%rd51, %rd49, %rd50;
	st.global.f32 	[%rd51], %f67;
$L__BB0_14:
	ret;

}
	// .globl	_Z17matmul_gpu_tilingPKfS0_Pfiii
.visible .entry _Z17matmul_gpu_tilingPKfS0_Pfiii(
	.param .u64 .ptr .align 1 _Z17matmul_gpu_tilingPKfS0_Pfiii_param_0,
	.param .u64 .ptr .align 1 _Z17matmul_gpu_tilingPKfS0_Pfiii_param_1,
	.param .u64 .ptr .align 1 _Z17matmul_gpu_tilingPKfS0_Pfiii_param_2,
	.param .u32 _Z17matmul_gpu_tilingPKfS0_Pfiii_param_3,
	.param .u32 _Z17matmul_gpu_tilingPKfS0_Pfiii_param_4,
	.param .u32 _Z17matmul_gpu_tilingPKfS0_Pfiii_param_5
)
{
	.reg .pred 	%p<12>;
	.reg .b32 	%r<43>;
	.reg .b32 	%f<143>;
	.reg .b64 	%rd<13>;
	// demoted variable
	.shared .align 4 .b8 _ZZ17matmul_gpu_tilingPKfS0_PfiiiE2As[4096];
	// demoted variable
	.shared .align 4 .b8 _ZZ17matmul_gpu_tilingPKfS0_PfiiiE2Bs[4096];
	ld.param.u64 	%rd3, [_Z17matmul_gpu_tilingPKfS0_Pfiii_param_0];
	ld.param.u64 	%rd4, [_Z17matmul_gpu_tilingPKfS0_Pfiii_param_1];
	ld.param.u64 	%rd5, [_Z17matmul_gpu_tilingPKfS0_Pfiii_param_2];
	ld.param.u32 	%r24, [_Z17matmul_gpu_tilingPKfS0_Pfiii_param_3];
	ld.param.u32 	%r25, [_Z17matmul_gpu_tilingPKfS0_Pfiii_param_4];
	ld.param.u32 	%r26, [_Z17matmul_gpu_tilingPKfS0_Pfiii_param_5];
	mov.u32 	%r27, %ctaid.y;
	mov.u32 	%r28, %ctaid.x;
	mov.u32 	%r40, %tid.y;
	mov.u32 	%r38, %tid.x;
	shl.b32 	%r29, %r27, 5;
	add.s32 	%r3, %r29, %r40;
	shl.b32 	%r4, %r28, 5;
	add.s32 	%r5, %r4, %r38;
	setp.lt.s32 	%p1, %r25, 1;
	mov.f32 	%f142, 0f00000000;
	@%p1 bra 	$L__BB1_7;
	add.s32 	%r30, %r25, 31;
	shr.u32 	%r31, %r30, 5;
	shl.b32 	%r32, %r40, 7;
	mov.u32 	%r33, _ZZ17matmul_gpu_tilingPKfS0_PfiiiE2As;
	add.s32 	%r6, %r33, %r32;
	shl.b32 	%r34, %r38, 2;
	add.s32 	%r7, %r6, %r34;
	mov.u32 	%r35, _ZZ17matmul_gpu_tilingPKfS0_PfiiiE2Bs;
	add.s32 	%r9, %r35, %r34;
	add.s32 	%r8, %r9, %r32;
	neg.s32 	%r42, %r31;
	mad.lo.s32 	%r36, %r40, %r26, %r38;
	add.s32 	%r41, %r36, %r4;
	shl.b32 	%r12, %r26, 5;
	mad.lo.s32 	%r39, %r25, %r3, %r38;
	cvta.to.global.u64 	%rd1, %rd3;
	cvta.to.global.u64 	%rd2, %rd4;
	mov.f32 	%f142, 0f00000000;
$L__BB1_2:
	setp.ge.u32 	%p2, %r3, %r24;
	setp.ge.s32 	%p3, %r38, %r25;
	mov.f32 	%f140, 0f00000000;
	or.pred  	%p4, %p2, %p3;
	@%p4 bra 	$L__BB1_4;
	mul.wide.u32 	%rd6, %r39, 4;
	add.s64 	%rd7, %rd1, %rd6;
	ld.global.f32 	%f140, [%rd7];
$L__BB1_4:
	setp.ge.u32 	%p5, %r5, %r26;
	st.shared.f32 	[%r7], %f140;
	setp.ge.s32 	%p6, %r40, %r25;
	mov.f32 	%f141, 0f00000000;
	or.pred  	%p7, %p6, %p5;
	@%p7 bra 	$L__BB1_6;
	mul.wide.u32 	%rd8, %r41, 4;
	add.s64 	%rd9, %rd2, %rd8;
	ld.global.f32 	%f141, [%rd9];
$L__BB1_6:
	st.shared.f32 	[%r8], %f141;
	bar.sync 	0;
	ld.shared.f32 	%f12, [%r6];
	ld.shared.f32 	%f13, [%r9];
	mul.rm.f32 	%f14, %f12, %f13;
	add.rm.f32 	%f15, %f142, %f14;
	ld.shared.f32 	%f16, [%r6+4];
	ld.shared.f32 	%f17, [%r9+128];
	mul.rm.f32 	%f18, %f16, %f17;
	add.rm.f32 	%f19, %f15, %f18;
	ld.shared.f32 	%f20, [%r6+8];
	ld.shared.f32 	%f21, [%r9+256];
	mul.rm.f32 	%f22, %f20, %f21;
	add.rm.f32 	%f23, %f19, %f22;
	ld.shared.f32 	%f24, [%r6+12];
	ld.shared.f32 	%f25, [%r9+384];
	mul.rm.f32 	%f26, %f24, %f25;
	add.rm.f32 	%f27, %f23, %f26;
	ld.shared.f32 	%f28, [%r6+16];
	ld.shared.f32 	%f29, [%r9+512];
	mul.rm.f32 	%f30, %f28, %f29;
	add.rm.f32 	%f31, %f27, %f30;
	ld.shared.f32 	%f32, [%r6+20];
	ld.shared.f32 	%f33, [%r9+640];
	mul.rm.f32 	%f34, %f32, %f33;
	add.rm.f32 	%f35, %f31, %f34;
	ld.shared.f32 	%f36, [%r6+24];
	ld.shared.f32 	%f37, [%r9+768];
	mul.rm.f32 	%f38, %f36, %f37;
	add.rm.f32 	%f39, %f35, %f38;
	ld.shared.f32 	%f40, [%r6+28];
	ld.shared.f32 	%f41, [%r9+896];
	mul.rm.f32 	%f42, %f40, %f41;
	add.rm.f32 	%f43, %f39, %f42;
	ld.shared.f32 	%f44, [%r6+32];
	ld.shared.f32 	%f45, [%r9+1024];
	mul.rm.f32 	%f46, %f44, %f45;
	add.rm.f32 	%f47, %f43, %f46;
	ld.shared.f32 	%f48, [%r6+36];
	ld.shared.f32 	%f49, [%r9+1152];
	mul.rm.f32 	%f50, %f48, %f49;
	add.rm.f32 	%f51, %f47, %f50;
	ld.shared.f32 	%f52, [%r6+40];
	ld.shared.f32 	%f53, [%r9+1280];
	mul.rm.f32 	%f54, %f52, %f53;
	add.rm.f32 	%f55, %f51, %f54;
	ld.shared.f32 	%f56, [%r6+44];
	ld.shared.f32 	%f57, [%r9+1408];
	mul.rm.f32 	%f58, %f56, %f57;
	add.rm.f32 	%f59, %f55, %f58;
	ld.shared.f32 	%f60, [%r6+48];
	ld.shared.f32 	%f61, [%r9+1536];
	mul.rm.f32 	%f62, %f60, %f61;
	add.rm.f32 	%f63, %f59, %f62;
	ld.shared.f32 	%f64, [%r6+52];
	ld.shared.f32 	%f65, [%r9+1664];
	mul.rm.f32 	%f66, %f64, %f65;
	add.rm.f32 	%f67, %f63, %f66;
	ld.shared.f32 	%f68, [%r6+56];
	ld.shared.f32 	%f69, [%r9+1792];
	mul.rm.f32 	%f70, %f68, %f69;
	add.rm.f32 	%f71, %f67, %f70;
	ld.shared.f32 	%f72, [%r6+60];
	ld.shared.f32 	%f73, [%r9+1920];
	mul.rm.f32 	%f74, %f72, %f73;
	add.rm.f32 	%f75, %f71, %f74;
	ld.shared.f32 	%f76, [%r6+64];
	ld.shared.f32 	%f77, [%r9+2048];
	mul.rm.f32 	%f78, %f76, %f77;
	add.rm.f32 	%f79, %f75, %f78;
	ld.shared.f32 	%f80, [%r6+68];
	ld.shared.f32 	%f81, [%r9+2176];
	mul.rm.f32 	%f82, %f80, %f81;
	add.rm.f32 	%f83, %f79, %f82;
	ld.shared.f32 	%f84, [%r6+72];
	ld.shared.f32 	%f85, [%r9+2304];
	mul.rm.f32 	%f86, %f84, %f85;
	add.rm.f32 	%f87, %f83, %f86;
	ld.shared.f32 	%f88, [%r6+76];
	ld.shared.f32 	%f89, [%r9+2432];
	mul.rm.f32 	%f90, %f88, %f89;
	add.rm.f32 	%f91, %f87, %f90;
	ld.shared.f32 	%f92, [%r6+80];
	ld.shared.f32 	%f93, [%r9+2560];
	mul.rm.f32 	%f94, %f92, %f93;
	add.rm.f32 	%f95, %f91, %f94;
	ld.shared.f32 	%f96, [%r6+84];
	ld.shared.f32 	%f97, [%r9+2688];
	mul.rm.f32 	%f98, %f96, %f97;
	add.rm.f32 	%f99, %f95, %f98;
	ld.shared.f32 	%f100, [%r6+88];
	ld.shared.f32 	%f101, [%r9+2816];
	mul.rm.f32 	%f102, %f100, %f101;
	add.rm.f32 	%f103, %f99, %f102;
	ld.shared.f32 	%f104, [%r6+92];
	ld.shared.f32 	%f105, [%r9+2944];
	mul.rm.f32 	%f106, %f104, %f105;
	add.rm.f32 	%f107, %f103, %f106;
	ld.shared.f32 	%f108, [%r6+96];
	ld.shared.f32 	%f109, [%r9+3072];
	mul.rm.f32 	%f110, %f108, %f109;
	add.rm.f32 	%f111, %f107, %f110;
	ld.shared.f32 	%f112, [%r6+100];
	ld.shared.f32 	%f113, [%r9+3200];
	mul.rm.f32 	%f114, %f112, %f113;
	add.rm.f32 	%f115, %f111, %f114;
	ld.shared.f32 	%f116, [%r6+104];
	ld.shared.f32 	%f117, [%r9+3328];
	mul.rm.f32 	%f118, %f116, %f117;
	add.rm.f32 	%f119, %f115, %f118;
	ld.shared.f32 	%f120, [%r6+108];
	ld.shared.f32 	%f121, [%r9+3456];
	mul.rm.f32 	%f122, %f120, %f121;
	add.rm.f32 	%f123, %f119, %f122;
	ld.shared.f32 	%f124, [%r6+112];
	ld.shared.f32 	%f125, [%r9+3584];
	mul.rm.f32 	%f126, %f124, %f125;
	add.rm.f32 	%f127, %f123, %f126;
	ld.shared.f32 	%f128, [%r6+116];
	ld.shared.f32 	%f129, [%r9+3712];
	mul.rm.f32 	%f130, %f128, %f129;
	add.rm.f32 	%f131, %f127, %f130;
	ld.shared.f32 	%f132, [%r6+120];
	ld.shared.f32 	%f133, [%r9+3840];
	mul.rm.f32 	%f134, %f132, %f133;
	add.rm.f32 	%f135, %f131, %f134;
	ld.shared.f32 	%f136, [%r6+124];
	ld.shared.f32 	%f137, [%r9+3968];
	mul.rm.f32 	%f138, %f136, %f137;
	add.rm.f32 	%f142, %f135, %f138;
	bar.sync 	0;
	add.s32 	%r42, %r42, 1;
	setp.ne.s32 	%p8, %r42, 0;
	add.s32 	%r41, %r41, %r12;
	add.s32 	%r40, %r40, 32;
	add.s32 	%r39, %r39, 32;
	add.s32 	%r38, %r38, 32;
	@%p8 bra 	$L__BB1_2;
$L__BB1_7:
	setp.ge.u32 	%p9, %r3, %r24;
	setp.ge.u32 	%p10, %r5, %r26;
	or.pred  	%p11, %p9, %p10;
	@%p11 bra 	$L__BB1_9;
	mad.lo.s32 	%r37, %r26, %r3, %r5;
	cvta.to.global.u64 	%rd10, %rd5;
	mul.wide.u32 	%rd11, %r37, 4;
	add.s64 	%rd12, %rd10, %rd11;
	st.global.f32 	[%rd12], %f142;
$L__BB1_9:
	ret;

}


// ===== COMPILED SASS (sm_100) =====

	.target	sm_100

	.elftype	@"ET_EXEC"


//--------------------- .note.nv.tkinfo           --------------------------
	.section	.note.nv.tkinfo,"",@"SHT_NOTE"
	.sectionflags	@"SHF_NOTE_NV_TKINFO"
	.tkinfo
        /*0018*/ 	.word	0x00000002
        /*0030*/ 	.string	""
        /*0030*/ 	.string	"ptxas"
        /*0030*/ 	.string	"Cuda compilation tools, release 13.0, V13.0.88"
        /*0030*/ 	.string	"Build cuda_13.0.r13.0/compiler.36424714_0"
        /*0030*/ 	.string	"-arch sm_100 -m 64 "



//--------------------- .note.nv.cuinfo           --------------------------
	.section	.note.nv.cuinfo,"",@"SHT_NOTE"
	.sectionflags	@"SHF_NOTE_NV_CUINFO"
        /*0018*/ 	.short	0x0002
        /*001a*/ 	.short	0x0064
        /*001c*/ 	.short	0x0082
	.zero		2


//--------------------- .nv.info                  --------------------------
	.section	.nv.info,"",@"SHT_CUDA_INFO"
	.align	4


	//----- nvinfo : EIATTR_REGCOUNT
	.align		4
        /*0000*/ 	.byte	0x04, 0x2f
        /*0002*/ 	.short	(.L_1 - .L_0)
	.align		4
.L_0:
        /*0004*/ 	.word	index@(_Z10matmul_gpuPfS_S_iii)
        /*0008*/ 	.word	0x00000020


	//----- nvinfo : EIATTR_FRAME_SIZE
	.align		4
.L_1:
        /*000c*/ 	.byte	0x04, 0x11
        /*000e*/ 	.short	(.L_3 - .L_2)
	.align		4
.L_2:
        /*0010*/ 	.word	index@(_Z10matmul_gpuPfS_S_iii)
        /*0014*/ 	.word	0x00000000


	//----- nvinfo : EIATTR_REGCOUNT
	.align		4
.L_3:
        /*0018*/ 	.byte	0x04, 0x2f
        /*001a*/ 	.short	(.L_5 - .L_4)
	.align		4
.L_4:
        /*001c*/ 	.word	index@(_Z17matmul_gpu_tilingPKfS0_Pfiii)
        /*0020*/ 	.word	0x00000020


	//----- nvinfo : EIATTR_FRAME_SIZE
	.align		4
.L_5:
        /*0024*/ 	.byte	0x04, 0x11
        /*0026*/ 	.short	(.L_7 - .L_6)
	.align		4
.L_6:
        /*0028*/ 	.word	index@(_Z17matmul_gpu_tilingPKfS0_Pfiii)
        /*002c*/ 	.word	0x00000000


	//----- nvinfo : EIATTR_MIN_STACK_SIZE
	.align		4
.L_7:
        /*0030*/ 	.byte	0x04, 0x12
        /*0032*/ 	.short	(.L_9 - .L_8)
	.align		4
.L_8:
        /*0034*/ 	.word	index@(_Z17matmul_gpu_tilingPKfS0_Pfiii)
        /*0038*/ 	.word	0x00000000


	//----- nvinfo : EIATTR_MIN_STACK_SIZE
	.align		4
.L_9:
        /*003c*/ 	.byte	0x04, 0x12
        /*003e*/ 	.short	(.L_11 - .L_10)
	.align		4
.L_10:
        /*0040*/ 	.word	index@(_Z10matmul_gpuPfS_S_iii)
        /*0044*/ 	.word	0x00000000
.L_11:


//--------------------- .nv.compat                --------------------------
	.section	.nv.compat,"",@"SHT_CUDA_COMPAT_INFO"
	.align	4
        /*0000*/ 	.byte	0x02, 0x09, 0x00, 0x00, 0x02, 0x02, 0x01, 0x00, 0x02, 0x05, 0x05, 0x00, 0x03, 0x07, 0x01, 0x01
        /*0010*/ 	.byte	0x02, 0x03, 0x00, 0x00, 0x02, 0x06, 0x01, 0x00, 0x04, 0x0b, 0x08, 0x00, 0x09, 0x00, 0x00, 0x00
        /*0020*/ 	.byte	0x00, 0x00, 0x00, 0x00


//--------------------- .nv.info._Z17matmul_gpu_tilingPKfS0_Pfiii --------------------------
	.section	.nv.info._Z17matmul_gpu_tilingPKfS0_Pfiii,"",@"SHT_CUDA_INFO"
	.sectionflags	@""
	.align	4


	//----- nvinfo : EIATTR_CUDA_API_VERSION
	.align		4
        /*0000*/ 	.byte	0x04, 0x37
        /*0002*/ 	.short	(.L_13 - .L_12)
.L_12:
        /*0004*/ 	.word	0x00000082


	//----- nvinfo : EIATTR_KPARAM_INFO
	.align		4
.L_13:
        /*0008*/ 	.byte	0x04, 0x17
        /*000a*/ 	.short	(.L_15 - .L_14)
.L_14:
        /*000c*/ 	.word	0x00000000
        /*0010*/ 	.short	0x0005
        /*0012*/ 	.short	0x0020
        /*0014*/ 	.byte	0x00, 0xf0, 0x11, 0x00


	//----- nvinfo : EIATTR_KPARAM_INFO
	.align		4
.L_15:
        /*0018*/ 	.byte	0x04, 0x17
        /*001a*/ 	.short	(.L_17 - .L_16)
.L_16:
        /*001c*/ 	.word	0x00000000
        /*0020*/ 	.short	0x0004
        /*0022*/ 	.short	0x001c
        /*0024*/ 	.byte	0x00, 0xf0, 0x11, 0x00


	//----- nvinfo : EIATTR_KPARAM_INFO
	.align		4
.L_17:
        /*0028*/ 	.byte	0x04, 0x17
        /*002a*/ 	.short	(.L_19 - .L_18)
.L_18:
        /*002c*/ 	.word	0x00000000
        /*0030*/ 	.short	0x0003
        /*0032*/ 	.short	0x0018
        /*0034*/ 	.byte	0x00, 0xf0, 0x11, 0x00


	//----- nvinfo : EIATTR_KPARAM_INFO
	.align		4
.L_19:
        /*0038*/ 	.byte	0x04, 0x17
        /*003a*/ 	.short	(.L_21 - .L_20)
.L_20:
        /*003c*/ 	.word	0x00000000
        /*0040*/ 	.short	0x0002
        /*0042*/ 	.short	0x0010
        /*0044*/ 	.byte	0x00, 0xf5, 0x21, 0x00


	//----- nvinfo : EIATTR_KPARAM_INFO
	.align		4
.L_21:
        /*0048*/ 	.byte	0x04, 0x17
        /*004a*/ 	.short	(.L_23 - .L_22)
.L_22:
        /*004c*/ 	.word	0x00000000
        /*0050*/ 	.short	0x0001
        /*0052*/ 	.short	0x0008
        /*0054*/ 	.byte	0x00, 0xf5, 0x21, 0x00


	//----- nvinfo : EIATTR_KPARAM_INFO
	.align		4
.L_23:
        /*0058*/ 	.byte	0x04, 0x17
        /*005a*/ 	.short	(.L_25 - .L_24)
.L_24:
        /*005c*/ 	.word	0x00000000
        /*0060*/ 	.short	0x0000
        /*0062*/ 	.short	0x0000
        /*0064*/ 	.byte	0x00, 0xf5, 0x21, 0x00


	//----- nvinfo : EIATTR_SPARSE_MMA_MASK
	.align		4
.L_25:
        /*0068*/ 	.byte	0x03, 0x50
        /*006a*/ 	.short	0x0000


	//----- nvinfo : EIATTR_MAXREG_COUNT
	.align		4
        /*006c*/ 	.byte	0x03, 0x1b
        /*006e*/ 	.short	0x00ff


	//----- nvinfo : EIATTR_NUM_BARRIERS
	.align		4
        /*0070*/ 	.byte	0x02, 0x4c
        /*0072*/ 	.byte	0x01
	.zero		1


	//----- nvinfo : EIATTR_MERCURY_ISA_VERSION
	.align		4
        /*0074*/ 	.byte	0x03, 0x5f
        /*0076*/ 	.short	0x0101


	//----- nvinfo : EIATTR_VRC_CTA_INIT_COUNT
	.align		4
        /*0078*/ 	.byte	0x02, 0x4a
	.zero		1
	.zero		1


	//----- nvinfo : EIATTR_EXIT_INSTR_OFFSETS
	.align		4
        /*007c*/ 	.byte	0x04, 0x1c
        /*007e*/ 	.short	(.L_27 - .L_26)


	//   ....[0]....
.L_26:
        /*0080*/ 	.word	0x00000a20


	//   ....[1]....
        /*0084*/ 	.word	0x00000a70


	//----- nvinfo : EIATTR_CBANK_PARAM_SIZE
	.align		4
.L_27:
        /*0088*/ 	.byte	0x03, 0x19
        /*008a*/ 	.short	0x0024


	//----- nvinfo : EIATTR_PARAM_CBANK
	.align		4
        /*008c*/ 	.byte	0x04, 0x0a
        /*008e*/ 	.short	(.L_29 - .L_28)
	.align		4
.L_28:
        /*0090*/ 	.word	index@(.nv.constant0._Z17matmul_gpu_tilingPKfS0_Pfiii)
        /*0094*/ 	.short	0x0380
        /*0096*/ 	.short	0x0024


	//----- nvinfo : EIATTR_SW_WAR
	.align		4
.L_29:
        /*0098*/ 	.byte	0x04, 0x36
        /*009a*/ 	.short	(.L_31 - .L_30)
.L_30:
        /*009c*/ 	.word	0x00000008
.L_31:


//--------------------- .nv.info._Z10matmul_gpuPfS_S_iii --------------------------
	.section	.nv.info._Z10matmul_gpuPfS_S_iii,"",@"SHT_CUDA_INFO"
	.sectionflags	@""
	.align	4


	//----- nvinfo : EIATTR_CUDA_API_VERSION
	.align		4
        /*0000*/ 	.byte	0x04, 0x37
        /*0002*/ 	.short	(.L_33 - .L_32)
.L_32:
        /*0004*/ 	.word	0x00000082


	//----- nvinfo : EIATTR_KPARAM_INFO
	.align		4
.L_33:
        /*0008*/ 	.byte	0x04, 0x17
        /*000a*/ 	.short	(.L_35 - .L_34)
.L_34:
        /*000c*/ 	.word	0x00000000
        /*0010*/ 	.short	0x0005
        /*0012*/ 	.short	0x0020
        /*0014*/ 	.byte	0x00, 0xf0, 0x11, 0x00


	//----- nvinfo : EIATTR_KPARAM_INFO
	.align		4
.L_35:
        /*0018*/ 	.byte	0x04, 0x17
        /*001a*/ 	.short	(.L_37 - .L_36)
.L_36:
        /*001c*/ 	.word	0x00000000
        /*0020*/ 	.short	0x0004
        /*0022*/ 	.short	0x001c
        /*0024*/ 	.byte	0x00, 0xf0, 0x11, 0x00


	//----- nvinfo : EIATTR_KPARAM_INFO
	.align		4
.L_37:
        /*0028*/ 	.byte	0x04, 0x17
        /*002a*/ 	.short	(.L_39 - .L_38)
.L_38:
        /*002c*/ 	.word	0x00000000
        /*0030*/ 	.short	0x0003
        /*0032*/ 	.short	0x0018
        /*0034*/ 	.byte	0x00, 0xf0, 0x11, 0x00


	//----- nvinfo : EIATTR_KPARAM_INFO
	.align		4
.L_39:
        /*0038*/ 	.byte	0x04, 0x17
        /*003a*/ 	.short	(.L_41 - .L_40)
.L_40:
        /*003c*/ 	.word	0x00000000
        /*0040*/ 	.short	0x0002
        /*0042*/ 	.short	0x0010
        /*0044*/ 	.byte	0x00, 0xf5, 0x21, 0x00


	//----- nvinfo : EIATTR_KPARAM_INFO
	.align		4
.L_41:
        /*0048*/ 	.byte	0x04, 0x17
        /*004a*/ 	.short	(.L_43 - .L_42)
.L_42:
        /*004c*/ 	.word	0x00000000
        /*0050*/ 	.short	0x0001
        /*0052*/ 	.short	0x0008
        /*0054*/ 	.byte	0x00, 0xf5, 0x21, 0x00


	//----- nvinfo : EIATTR_KPARAM_INFO
	.align		4
.L_43:
        /*0058*/ 	.byte	0x04, 0x17
        /*005a*/ 	.short	(.L_45 - .L_44)
.L_44:
        /*005c*/ 	.word	0x00000000
        /*0060*/ 	.short	0x0000
        /*0062*/ 	.short	0x0000
        /*0064*/ 	.byte	0x00, 0xf5, 0x21, 0x00


	//----- nvinfo : EIATTR_SPARSE_MMA_MASK
	.align		4
.L_45:
        /*0068*/ 	.byte	0x03, 0x50
        /*006a*/ 	.short	0x0000


	//----- nvinfo : EIATTR_MAXREG_COUNT
	.align		4
        /*006c*/ 	.byte	0x03, 0x1b
        /*006e*/ 	.short	0x00ff


	//----- nvinfo : EIATTR_MERCURY_ISA_VERSION
	.align		4
        /*0070*/ 	.byte	0x03, 0x5f
        /*0072*/ 	.short	0x0101


	//----- nvinfo : EIATTR_VRC_CTA_INIT_COUNT
	.align		4
        /*0074*/ 	.byte	0x02, 0x4a
	.zero		1
	.zero		1


	//----- nvinfo : EIATTR_EXIT_INSTR_OFFSETS
	.align		4
        /*0078*/ 	.byte	0x04, 0x1c
        /*007a*/ 	.short	(.L_47 - .L_46)


	//   ....[0]....
.L_46:
        /*007c*/ 	.word	0x000000d0


	//   ....[1]....
        /*0080*/ 	.word	0x000008f0


	//----- nvinfo : EIATTR_CBANK_PARAM_SIZE
	.align		4
.L_47:
        /*0084*/ 	.byte	0x03, 0x19
        /*0086*/ 	.short	0x0024


	//----- nvinfo : EIATTR_PARAM_CBANK
	.align		4
        /*0088*/ 	.byte	0x04, 0x0a
        /*008a*/ 	.short	(.L_49 - .L_48)
	.align		4
.L_48:
        /*008c*/ 	.word	index@(.nv.constant0._Z10matmul_gpuPfS_S_iii)
        /*0090*/ 	.short	0x0380
        /*0092*/ 	.short	0x0024


	//----- nvinfo : EIATTR_SW_WAR
	.align		4
.L_49:
        /*0094*/ 	.byte	0x04, 0x36
        /*0096*/ 	.short	(.L_51 - .L_50)
.L_50:
        /*0098*/ 	.word	0x00000008
.L_51:


//--------------------- .nv.callgraph             --------------------------
	.section	.nv.callgraph,"",@"SHT_CUDA_CALLGRAPH"
	.align	4
	.sectionentsize	8
	.align		4
        /*0000*/ 	.word	0x00000000
	.align		4
        /*0004*/ 	.word	0xffffffff
	.align		4
        /*0008*/ 	.word	0x00000000
	.align		4
        /*000c*/ 	.word	0xfffffffe
	.align		4
        /*0010*/ 	.word	0x00000000
	.align		4
        /*0014*/ 	.word	0xfffffffd
	.align		4
        /*0018*/ 	.word	0x00000000
	.align		4
        /*001c*/ 	.word	0xfffffffc


//--------------------- .text._Z17matmul_gpu_tilingPKfS0_Pfiii --------------------------
	.section	.text._Z17matmul_gpu_tilingPKfS0_Pfiii,"ax",@progbits
	.align	128
        .global         _Z17matmul_gpu_tilingPKfS0_Pfiii
        .type           _Z17matmul_gpu_tilingPKfS0_Pfiii,@function
        .size           _Z17matmul_gpu_tilingPKfS0_Pfiii,(.L_x_8 - _Z17matmul_gpu_tilingPKfS0_Pfiii)
        .other          _Z17matmul_gpu_tilingPKfS0_Pfiii,@"STO_CUDA_ENTRY STV_DEFAULT"
_Z17matmul_gpu_tilingPKfS0_Pfiii:
.text._Z17matmul_gpu_tilingPKfS0_Pfiii:
[----:B------:R-:W-:Y:S01]  /*0000*/  LDC R1, c[0x0][0x37c] ;  /* 0x0000df00ff017b82 */ /* 0x000fe20000000800 */
[----:B------:R-:W0:Y:S01]  /*0010*/  S2R R18, SR_CTAID.Y ;  /* 0x0000000000127919 */ /* 0x000e220000002600 */
[----:B------:R-:W1:Y:S01]  /*0020*/  LDCU UR10, c[0x0][0x39c] ;  /* 0x00007380ff0a77ac */ /* 0x000e620008000800 */
[----:B------:R-:W-:Y:S01]  /*0030*/  HFMA2 R21, -RZ, RZ, 0, 0 ;  /* 0x00000000ff157431 */ /* 0x000fe200000001ff */
[----:B------:R-:W0:Y:S01]  /*0040*/  S2R R17, SR_TID.Y ;  /* 0x0000000000117919 */ /* 0x000e220000002200 */
[----:B------:R-:W2:Y:S01]  /*0050*/  LDCU UR14, c[0x0][0x3a0] ;  /* 0x00007400ff0e77ac */ /* 0x000ea20008000800 */
[----:B------:R-:W3:Y:S01]  /*0060*/  S2R R2, SR_CTAID.X ;  /* 0x0000000000027919 */ /* 0x000ee20000002500 */
[----:B------:R-:W4:Y:S01]  /*0070*/  LDCU.64 UR8, c[0x0][0x358] ;  /* 0x00006b00ff0877ac */ /* 0x000f220008000a00 */
[----:B------:R-:W3:Y:S01]  /*0080*/  S2R R16, SR_TID.X ;  /* 0x0000000000107919 */ /* 0x000ee20000002100 */
[----:B-1----:R-:W-:Y:S01]  /*0090*/  UISETP.GE.AND UP0, UPT, UR10, 0x1, UPT ;  /* 0x000000010a00788c */ /* 0x002fe2000bf06270 */
[----:B0-----:R-:W-:-:S02]  /*00a0*/  LEA R18, R18, R17, 0x5 ;  /* 0x0000001112127211 */ /* 0x001fc400078e28ff */
[----:B---3--:R-:W-:-:S06]  /*00b0*/  LEA R19, R2, R16, 0x5 ;  /* 0x0000001002137211 */ /* 0x008fcc00078e28ff */
[----:B--2-4-:R-:W-:Y:S05]  /*00c0*/  BRA.U !UP0, `(.L_x_0) ;  /* 0x0000000908487547 */ /* 0x014fea000b800000 */
[----:B------:R-:W0:Y:S01]  /*00d0*/  S2UR UR7, SR_CgaCtaId ;  /* 0x00000000000779c3 */ /* 0x000e220000008800 */
[----:B------:R-:W1:Y:S01]  /*00e0*/  LDCU UR11, c[0x0][0x3a0] ;  /* 0x00007400ff0b77ac */ /* 0x000e620008000800 */
[----:B------:R-:W-:Y:S01]  /*00f0*/  MOV R21, RZ ;  /* 0x000000ff00157202 */ /* 0x000fe20000000f00 */
[----:B------:R-:W-:Y:S01]  /*0100*/  IMAD R6, R18, UR10, R16 ;  /* 0x0000000a12067c24 */ /* 0x000fe2000f8e0210 */
[----:B------:R-:W-:Y:S01]  /*0110*/  UMOV UR5, 0x400 ;  /* 0x0000040000057882 */ /* 0x000fe20000000000 */
[----:B------:R-:W-:-:S03]  /*0120*/  UIADD3 UR4, UPT, UPT, UR10, 0x1f, URZ ;  /* 0x0000001f0a047890 */ /* 0x000fc6000fffe0ff */
[----:B------:R-:W2:Y:S01]  /*0130*/  LDC R0, c[0x0][0x3a0] ;  /* 0x0000e800ff007b82 */ /* 0x000ea20000000800 */
[----:B------:R-:W-:Y:S02]  /*0140*/  UIADD3 UR6, UPT, UPT, UR5, 0x1000, URZ ;  /* 0x0000100005067890 */ /* 0x000fe4000fffe0ff */
[----:B------:R-:W-:Y:S01]  /*0150*/  USHF.R.U32.HI UR4, URZ, 0x5, UR4 ;  /* 0x00000005ff047899 */ /* 0x000fe20008011604 */
[----:B------:R-:W3:Y:S03]  /*0160*/  LDCU.64 UR12, c[0x0][0x398] ;  /* 0x00007300ff0c77ac */ /* 0x000ee60008000a00 */
[----:B------:R-:W-:Y:S01]  /*0170*/  UIADD3 UR4, UPT, UPT, -UR4, URZ, URZ ;  /* 0x000000ff04047290 */ /* 0x000fe2000fffe1ff */
[----:B-1----:R-:W-:Y:S01]  /*0180*/  IMAD R7, R17, UR11, R16 ;  /* 0x0000000b11077c24 */ /* 0x002fe2000f8e0210 */
[----:B0-----:R-:W-:-:S04]  /*0190*/  ULEA UR5, UR7, UR5, 0x18 ;  /* 0x0000000507057291 */ /* 0x001fc8000f8ec0ff */
[----:B------:R-:W-:Y:S01]  /*01a0*/  LEA R7, R2, R7, 0x5 ;  /* 0x0000000702077211 */ /* 0x000fe200078e28ff */
[----:B------:R-:W-:Y:S01]  /*01b0*/  ULEA UR6, UR7, UR6, 0x18 ;  /* 0x0000000607067291 */ /* 0x000fe2000f8ec0ff */
[----:B------:R-:W-:-:S05]  /*01c0*/  LEA R5, R17, UR5, 0x7 ;  /* 0x0000000511057c11 */ /* 0x000fca000f8e38ff */
[C---:B------:R-:W-:Y:S02]  /*01d0*/  LEA R3, R16.reuse, UR6, 0x2 ;  /* 0x0000000610037c11 */ /* 0x040fe4000f8e10ff */
[----:B------:R-:W-:Y:S02]  /*01e0*/  LEA R4, R16, R5, 0x2 ;  /* 0x0000000510047211 */ /* 0x000fe400078e10ff */
[----:B---3--:R-:W-:-:S07]  /*01f0*/  LEA R2, R17, R3, 0x7 ;  /* 0x0000000311027211 */ /* 0x008fce00078e38ff */
.L_x_1:
[----:B------:R-:W-:Y:S01]  /*0200*/  ISETP.GE.AND P1, PT, R16, UR13, PT ;  /* 0x0000000d10007c0c */ /* 0x000fe2000bf26270 */
[----:B------:R-:W-:Y:S01]  /*0210*/  HFMA2 R26, -RZ, RZ, 0, 0 ;  /* 0x00000000ff1a7431 */ /* 0x000fe200000001ff */
[----:B--2---:R-:W-:Y:S02]  /*0220*/  ISETP.GE.U32.AND P0, PT, R19, R0, PT ;  /* 0x000000001300720c */ /* 0x004fe40003f06070 */
[----:B------:R-:W-:Y:S02]  /*0230*/  ISETP.GE.U32.OR P1, PT, R18, UR12, P1 ;  /* 0x0000000c12007c0c */ /* 0x000fe40008f26470 */
[----:B------:R-:W-:Y:S02]  /*0240*/  ISETP.GE.OR P0, PT, R17, UR13, P0 ;  /* 0x0000000d11007c0c */ /* 0x000fe40008706670 */
[----:B------:R-:W-:-:S09]  /*0250*/  MOV R25, RZ ;  /* 0x000000ff00197202 */ /* 0x000fd20000000f00 */
[----:B------:R-:W0:Y:S08]  /*0260*/  @!P1 LDC.64 R10, c[0x0][0x380] ;  /* 0x0000e000ff0a9b82 */ /* 0x000e300000000a00 */
[----:B------:R-:W1:Y:S01]  /*0270*/  @!P0 LDC.64 R8, c[0x0][0x388] ;  /* 0x0000e200ff088b82 */ /* 0x000e620000000a00 */
[----:B0-----:R-:W-:-:S05]  /*0280*/  @!P1 IMAD.WIDE.U32 R10, R6, 0x4, R10 ;  /* 0x00000004060a9825 */ /* 0x001fca00078e000a */
[----:B------:R-:W2:Y:S01]  /*0290*/  @!P1 LDG.E R25, desc[UR8][R10.64] ;  /* 0x000000080a199981 */ /* 0x000ea2000c1e1900 */
[----:B-1----:R-:W-:-:S05]  /*02a0*/  @!P0 IMAD.WIDE.U32 R22, R7, 0x4, R8 ;  /* 0x0000000407168825 */ /* 0x002fca00078e0008 */
[----:B------:R-:W3:Y:S01]  /*02b0*/  @!P0 LDG.E R26, desc[UR8][R22.64] ;  /* 0x00000008161a8981 */ /* 0x000ee2000c1e1900 */
[----:B------:R-:W-:-:S04]  /*02c0*/  UIADD3 UR4, UPT, UPT, UR4, 0x1, URZ ;  /* 0x0000000104047890 */ /* 0x000fc8000fffe0ff */
[----:B------:R-:W-:Y:S01]  /*02d0*/  UISETP.NE.AND UP0, UPT, UR4, URZ, UPT ;  /* 0x000000ff0400728c */ /* 0x000fe2000bf05270 */
[----:B--2---:R-:W-:Y:S04]  /*02e0*/  STS [R4], R25 ;  /* 0x0000001904007388 */ /* 0x004fe80000000800 */
[----:B---3--:R-:W-:Y:S01]  /*02f0*/  STS [R2], R26 ;  /* 0x0000001a02007388 */ /* 0x008fe20000000800 */
[----:B------:R-:W-:Y:S06]  /*0300*/  BAR.SYNC.DEFER_BLOCKING 0x0 ;  /* 0x0000000000007b1d */ /* 0x000fec0000010000 */
[----:B------:R-:W-:Y:S04]  /*0310*/  LDS R20, [R3] ;  /* 0x0000000003147984 */ /* 0x000fe80000000800 */
[----:B------:R-:W0:Y:S04]  /*0320*/  LDS.128 R12, [R5] ;  /* 0x00000000050c7984 */ /* 0x000e280000000c00 */
[----:B------:R-:W1:Y:S04]  /*0330*/  LDS R28, [R3+0x80] ;  /* 0x00008000031c7984 */ /* 0x000e680000000800 */
[----:B------:R-:W2:Y:S04]  /*0340*/  LDS R29, [R3+0x100] ;  /* 0x00010000031d7984 */ /* 0x000ea80000000800 */
[----:B------:R-:W3:Y:S04]  /*0350*/  LDS R24, [R3+0x180] ;  /* 0x0001800003187984 */ /* 0x000ee80000000800 */
[----:B------:R-:W-:Y:S04]  /*0360*/  LDS R27, [R3+0x200] ;  /* 0x00020000031b7984 */ /* 0x000fe80000000800 */
[----:B------:R-:W4:Y:S04]  /*0370*/  LDS.128 R8, [R5+0x10] ;  /* 0x0000100005087984 */ /* 0x000f280000000c00 */
[----:B------:R-:W5:Y:S04]  /*0380*/  LDS R25, [R3+0x300] ;  /* 0x0003000003197984 */ /* 0x000f680000000800 */
[----:B------:R-:W-:Y:S04]  /*0390*/  LDS R26, [R3+0x380] ;  /* 0x00038000031a7984 */ /* 0x000fe80000000800 */
[----:B------:R-:W-:Y:S04]  /*03a0*/  LDS R23, [R3+0x400] ;  /* 0x0004000003177984 */ /* 0x000fe80000000800 */
[----:B------:R-:W-:Y:S01]  /*03b0*/  LDS R22, [R3+0x480] ;  /* 0x0004800003167984 */ /* 0x000fe20000000800 */
[----:B0-----:R-:W-:-:S03]  /*03c0*/  FMUL.RM R12, R12, R20 ;  /* 0x000000140c0c7220 */ /* 0x001fc60000404000 */
[----:B------:R-:W0:Y:S01]  /*03d0*/  LDS R20, [R3+0x280] ;  /* 0x0002800003147984 */ /* 0x000e220000000800 */
[----:B------:R-:W-:Y:S01]  /*03e0*/  FADD.RM R12, R12, R21 ;  /* 0x000000150c0c7221 */ /* 0x000fe20000004000 */
[----:B-1----:R-:W-:Y:S02]  /*03f0*/  FMUL.RM R13, R28, R13 ;  /* 0x0000000d1c0d7220 */ /* 0x002fe40000404000 */
[----:B------:R-:W-:Y:S01]  /*0400*/  LDS R21, [R3+0x500] ;  /* 0x0005000003157984 */ /* 0x000fe20000000800 */
[----:B--2---:R-:W-:Y:S01]  /*0410*/  FMUL.RM R29, R29, R14 ;  /* 0x0000000e1d1d7220 */ /* 0x004fe20000404000 */
[----:B------:R-:W-:Y:S01]  /*0420*/  FADD.RM R12, R12, R13 ;  /* 0x0000000d0c0c7221 */ /* 0x000fe20000004000 */
[----:B---3--:R-:W-:-:S03]  /*0430*/  FMUL.RM R24, R24, R15 ;  /* 0x0000000f18187220 */ /* 0x008fc60000404000 */
[----:B------:R-:W-:Y:S02]  /*0440*/  FADD.RM R29, R12, R29 ;  /* 0x0000001d0c1d7221 */ /* 0x000fe40000004000 */
[----:B------:R-:W1:Y:S02]  /*0450*/  LDS.128 R12, [R5+0x20] ;  /* 0x00002000050c7984 */ /* 0x000e640000000c00 */
[----:B------:R-:W-:Y:S01]  /*0460*/  FADD.RM R24, R29, R24 ;  /* 0x000000181d187221 */ /* 0x000fe20000004000 */
[----:B----4-:R-:W-:-:S04]  /*0470*/  FMUL.RM R27, R8, R27 ;  /* 0x0000001b081b7220 */ /* 0x010fc80000404000 */
[----:B------:R-:W-:Y:S02]  /*0480*/  FADD.RM R27, R24, R27 ;  /* 0x0000001b181b7221 */ /* 0x000fe40000004000 */
[----:B------:R-:W2:Y:S01]  /*0490*/  LDS R24, [R3+0x580] ;  /* 0x0005800003187984 */ /* 0x000ea20000000800 */
[----:B-----5:R-:W-:Y:S01]  /*04a0*/  FMUL.RM R25, R25, R10 ;  /* 0x0000000a19197220 */ /* 0x020fe20000404000 */
[----:B0-----:R-:W-:-:S04]  /*04b0*/  FMUL.RM R20, R20, R9 ;  /* 0x0000000914147220 */ /* 0x001fc80000404000 */
[----:B------:R-:W-:Y:S01]  /*04c0*/  FADD.RM R20, R27, R20 ;  /* 0x000000141b147221 */ /* 0x000fe20000004000 */
[----:B------:R-:W-:Y:S02]  /*04d0*/  FMUL.RM R27, R26, R11 ;  /* 0x0000000b1a1b7220 */ /* 0x000fe40000404000 */
[----:B------:R-:W-:Y:S01]  /*04e0*/  LDS.128 R8, [R5+0x30] ;  /* 0x0000300005087984 */ /* 0x000fe20000000c00 */
[----:B------:R-:W-:-:S03]  /*04f0*/  FADD.RM R20, R20, R25 ;  /* 0x0000001914147221 */ /* 0x000fc60000004000 */
[----:B------:R-:W0:Y:S01]  /*0500*/  LDS R25, [R3+0x600] ;  /* 0x0006000003197984 */ /* 0x000e220000000800 */
[----:B------:R-:W-:-:S03]  /*0510*/  FADD.RM R27, R20, R27 ;  /* 0x0000001b141b7221 */ /* 0x000fc60000004000 */
[----:B------:R-:W3:Y:S01]  /*0520*/  LDS R20, [R3+0x680] ;  /* 0x0006800003147984 */ /* 0x000ee20000000800 */
[----:B-1----:R-:W-:Y:S01]  /*0530*/  FMUL.RM R12, R12, R23 ;  /* 0x000000170c0c7220 */ /* 0x002fe20000404000 */
[----:B------:R-:W-:Y:S02]  /*0540*/  FMUL.RM R13, R22, R13 ;  /* 0x0000000d160d7220 */ /* 0x000fe40000404000 */
[----:B------:R-:W1:Y:S01]  /*0550*/  LDS R23, [R3+0x700] ;  /* 0x0007000003177984 */ /* 0x000e620000000800 */
[----:B------:R-:W-:Y:S01]  /*0560*/  FADD.RM R12, R27, R12 ;  /* 0x0000000c1b0c7221 */ /* 0x000fe20000004000 */
[----:B------:R-:W-:Y:S02]  /*0570*/  FMUL.RM R21, R21, R14 ;  /* 0x0000000e15157220 */ /* 0x000fe40000404000 */
[----:B------:R-:W4:Y:S01]  /*0580*/  LDS R22, [R3+0x780] ;  /* 0x0007800003167984 */ /* 0x000f220000000800 */
[----:B------:R-:W-:Y:S01]  /*0590*/  FADD.RM R12, R12, R13 ;  /* 0x0000000d0c0c7221 */ /* 0x000fe20000004000 */
[----:B--2---:R-:W-:-:S02]  /*05a0*/  FMUL.RM R27, R24, R15 ;  /* 0x0000000f181b7220 */ /* 0x004fc40000404000 */
[----:B------:R-:W-:Y:S01]  /*05b0*/  LDS R24, [R3+0x880] ;  /* 0x0008800003187984 */ /* 0x000fe20000000800 */
[----:B------:R-:W-:-:S03]  /*05c0*/  FADD.RM R26, R12, R21 ;  /* 0x000000150c1a7221 */ /* 0x000fc60000004000 */
[----:B------:R-:W-:Y:S04]  /*05d0*/  LDS R21, [R3+0x800] ;  /* 0x0008000003157984 */ /* 0x000fe80000000800 */
[----:B------:R-:W2:Y:S01]  /*05e0*/  LDS.128 R12, [R5+0x40] ;  /* 0x00004000050c7984 */ /* 0x000ea20000000c00 */
[----:B------:R-:W-:Y:S01]  /*05f0*/  FADD.RM R26, R26, R27 ;  /* 0x0000001b1a1a7221 */ /* 0x000fe20000004000 */
[----:B0-----:R-:W-:-:S04]  /*0600*/  FMUL.RM R25, R8, R25 ;  /* 0x0000001908197220 */ /* 0x001fc80000404000 */
[----:B------:R-:W-:Y:S02]  /*0610*/  FADD.RM R26, R26, R25 ;  /* 0x000000191a1a7221 */ /* 0x000fe40000004000 */
[----:B------:R-:W0:Y:S01]  /*0620*/  LDS R25, [R3+0x900] ;  /* 0x0009000003197984 */ /* 0x000e220000000800 */
[----:B---3--:R-:W-:-:S03]  /*0630*/  FMUL.RM R9, R20, R9 ;  /* 0x0000000914097220 */ /* 0x008fc60000404000 */
[----:B------:R-:W3:Y:S01]  /*0640*/  LDS R20, [R3+0x980] ;  /* 0x0009800003147984 */ /* 0x000ee20000000800 */
[----:B------:R-:W-:Y:S01]  /*0650*/  FADD.RM R9, R26, R9 ;  /* 0x000000091a097221 */ /* 0x000fe20000004000 */
[----:B-1----:R-:W-:Y:S01]  /*0660*/  FMUL.RM R10, R23, R10 ;  /* 0x0000000a170a7220 */ /* 0x002fe20000404000 */
[----:B----4-:R-:W-:Y:S01]  /*0670*/  FMUL.RM R22, R22, R11 ;  /* 0x0000000b16167220 */ /* 0x010fe20000404000 */
[----:B------:R-:W-:Y:S02]  /*0680*/  LDS R23, [R3+0xa00] ;  /* 0x000a000003177984 */ /* 0x000fe40000000800 */
[----:B------:R-:W-:-:S04]  /*0690*/  FADD.RM R9, R9, R10 ;  /* 0x0000000a09097221 */ /* 0x000fc80000004000 */
[----:B------:R-:W-:Y:S02]  /*06a0*/  FADD.RM R26, R9, R22 ;  /* 0x00000016091a7221 */ /* 0x000fe40000004000 */
[----:B------:R-:W1:Y:S01]  /*06b0*/  LDS.128 R8, [R5+0x50] ;  /* 0x0000500005087984 */ /* 0x000e620000000c00 */
[----:B--2---:R-:W-:-:S03]  /*06c0*/  FMUL.RM R21, R12, R21 ;  /* 0x000000150c157220 */ /* 0x004fc60000404000 */
[----:B------:R-:W2:Y:S01]  /*06d0*/  LDS R22, [R3+0xa80] ;  /* 0x000a800003167984 */ /* 0x000ea20000000800 */
[----:B------:R-:W-:-:S03]  /*06e0*/  FADD.RM R26, R26, R21 ;  /* 0x000000151a1a7221 */ /* 0x000fc60000004000 */
[----:B------:R-:W4:Y:S01]  /*06f0*/  LDS R21, [R3+0xb00] ;  /* 0x000b000003157984 */ /* 0x000f220000000800 */
[----:B------:R-:W-:-:S03]  /*0700*/  FMUL.RM R13, R24, R13 ;  /* 0x0000000d180d7220 */ /* 0x000fc60000404000 */
[----:B------:R-:W5:Y:S01]  /*0710*/  LDS R24, [R3+0xb80] ;  /* 0x000b800003187984 */ /* 0x000f620000000800 */
[----:B------:R-:W-:Y:S01]  /*0720*/  FADD.RM R13, R26, R13 ;  /* 0x0000000d1a0d7221 */ /* 0x000fe20000004000 */
[----:B0-----:R-:W-:Y:S02]  /*0730*/  FMUL.RM R14, R25, R14 ;  /* 0x0000000e190e7220 */ /* 0x001fe40000404000 */
[----:B------:R-:W-:Y:S02]  /*0740*/  LDS R25, [R3+0xc00] ;  /* 0x000c000003197984 */ /* 0x000fe40000000800 */
[----:B------:R-:W-:Y:S01]  /*0750*/  FADD.RM R26, R13, R14 ;  /* 0x0000000e0d1a7221 */ /* 0x000fe20000004000 */
[----:B---3--:R-:W-:Y:S02]  /*0760*/  FMUL.RM R27, R20, R15 ;  /* 0x0000000f141b7220 */ /* 0x008fe40000404000 */
[----:B------:R-:W0:Y:S02]  /*0770*/  LDS.128 R12, [R5+0x60] ;  /* 0x00006000050c7984 */ /* 0x000e240000000c00 */
[----:B------:R-:W-:-:S02]  /*0780*/  FADD.RM R26, R26, R27 ;  /* 0x0000001b1a1a7221 */ /* 0x000fc40000004000 */
[----:B------:R-:W3:Y:S01]  /*0790*/  LDS R20, [R3+0xc80] ;  /* 0x000c800003147984 */ /* 0x000ee20000000800 */
[----:B-1----:R-:W-:-:S04]  /*07a0*/  FMUL.RM R23, R8, R23 ;  /* 0x0000001708177220 */ /* 0x002fc80000404000 */
[----:B------:R-:W-:Y:S01]  /*07b0*/  FADD.RM R23, R26, R23 ;  /* 0x000000171a177221 */ /* 0x000fe20000004000 */
[----:B--2---:R-:W-:Y:S01]  /*07c0*/  FMUL.RM R22, R22, R9 ;  /* 0x0000000916167220 */ /* 0x004fe20000404000 */
[----:B----4-:R-:W-:-:S03]  /*07d0*/  FMUL.RM R9, R21, R10 ;  /* 0x0000000a15097220 */ /* 0x010fc60000404000 */
[----:B------:R-:W-:Y:S01]  /*07e0*/  FADD.RM R22, R23, R22 ;  /* 0x0000001617167221 */ /* 0x000fe20000004000 */
[----:B------:R-:W1:Y:S01]  /*07f0*/  LDS R21, [R3+0xd00] ;  /* 0x000d000003157984 */ /* 0x000e620000000800 */
[----:B-----5:R-:W-:Y:S02]  /*0800*/  FMUL.RM R24, R24, R11 ;  /* 0x0000000b18187220 */ /* 0x020fe40000404000 */
[----:B------:R-:W-:Y:S01]  /*0810*/  FADD.RM R9, R22, R9 ;  /* 0x0000000916097221 */ /* 0x000fe20000004000 */
[----:B------:R-:W-:Y:S04]  /*0820*/  LDS R23, [R3+0xe00] ;  /* 0x000e000003177984 */ /* 0x000fe80000000800 */
[----:B------:R-:W2:Y:S01]  /*0830*/  LDS R22, [R3+0xd80] ;  /* 0x000d800003167984 */ /* 0x000ea20000000800 */
[----:B------:R-:W-:-:S03]  /*0840*/  FADD.RM R26, R9, R24 ;  /* 0x00000018091a7221 */ /* 0x000fc60000004000 */
[----:B------:R-:W4:Y:S04]  /*0850*/  LDS.128 R8, [R5+0x70] ;  /* 0x0000700005087984 */ /* 0x000f280000000c00 */
[----:B------:R-:W5:Y:S01]  /*0860*/  LDS R24, [R3+0xe80] ;  /* 0x000e800003187984 */ /* 0x000f620000000800 */
[----:B0-----:R-:W-:-:S03]  /*0870*/  FMUL.RM R27, R12, R25 ;  /* 0x000000190c1b7220 */ /* 0x001fc60000404000 */
[----:B------:R-:W0:Y:S04]  /*0880*/  LDS R25, [R3+0xf00] ;  /* 0x000f000003197984 */ /* 0x000e280000000800 */
[----:B------:R-:W0:Y:S01]  /*0890*/  LDS R12, [R3+0xf80] ;  /* 0x000f8000030c7984 */ /* 0x000e220000000800 */
[----:B------:R-:W-:Y:S01]  /*08a0*/  FADD.RM R26, R26, R27 ;  /* 0x0000001b1a1a7221 */ /* 0x000fe20000004000 */
[----:B---3--:R-:W-:-:S04]  /*08b0*/  FMUL.RM R13, R20, R13 ;  /* 0x0000000d140d7220 */ /* 0x008fc80000404000 */
[----:B------:R-:W-:Y:S01]  /*08c0*/  FADD.RM R13, R26, R13 ;  /* 0x0000000d1a0d7221 */ /* 0x000fe20000004000 */
[----:B-1----:R-:W-:-:S04]  /*08d0*/  FMUL.RM R14, R21, R14 ;  /* 0x0000000e150e7220 */ /* 0x002fc80000404000 */
[----:B------:R-:W-:Y:S01]  /*08e0*/  FADD.RM R13, R13, R14 ;  /* 0x0000000e0d0d7221 */ /* 0x000fe20000004000 */
[----:B--2---:R-:W-:-:S04]  /*08f0*/  FMUL.RM R22, R22, R15 ;  /* 0x0000000f16167220 */ /* 0x004fc80000404000 */
[----:B------:R-:W-:Y:S01]  /*0900*/  FADD.RM R13, R13, R22 ;  /* 0x000000160d0d7221 */ /* 0x000fe20000004000 */
[----:B----4-:R-:W-:Y:S01]  /*0910*/  FMUL.RM R8, R8, R23 ;  /* 0x0000001708087220 */ /* 0x010fe20000404000 */
[----:B-----5:R-:W-:-:S03]  /*0920*/  FMUL.RM R9, R24, R9 ;  /* 0x0000000918097220 */ /* 0x020fc60000404000 */
[----:B------:R-:W-:-:S04]  /*0930*/  FADD.RM R8, R13, R8 ;  /* 0x000000080d087221 */ /* 0x000fc80000004000 */
[----:B------:R-:W-:Y:S01]  /*0940*/  FADD.RM R8, R8, R9 ;  /* 0x0000000908087221 */ /* 0x000fe20000004000 */
[----:B0-----:R-:W-:-:S04]  /*0950*/  FMUL.RM R25, R25, R10 ;  /* 0x0000000a19197220 */ /* 0x001fc80000404000 */
[----:B------:R-:W-:Y:S01]  /*0960*/  FADD.RM R8, R8, R25 ;  /* 0x0000001908087221 */ /* 0x000fe20000004000 */
[----:B------:R-:W-:Y:S01]  /*0970*/  FMUL.RM R11, R12, R11 ;  /* 0x0000000b0c0b7220 */ /* 0x000fe20000404000 */
[----:B------:R-:W-:Y:S02]  /*0980*/  IADD3 R16, PT, PT, R16, 0x20, RZ ;  /* 0x0000002010107810 */ /* 0x000fe40007ffe0ff */
[----:B------:R-:W-:Y:S01]  /*0990*/  IADD3 R17, PT, PT, R17, 0x20, RZ ;  /* 0x0000002011117810 */ /* 0x000fe20007ffe0ff */
[----:B------:R-:W-:Y:S01]  /*09a0*/  FADD.RM R21, R8, R11 ;  /* 0x0000000b08157221 */ /* 0x000fe20000004000 */
[----:B------:R-:W-:Y:S02]  /*09b0*/  IADD3 R6, PT, PT, R6, 0x20, RZ ;  /* 0x0000002006067810 */ /* 0x000fe40007ffe0ff */
[----:B------:R-:W-:Y:S01]  /*09c0*/  LEA R7, R0, R7, 0x5 ;  /* 0x0000000700077211 */ /* 0x000fe200078e28ff */
[----:B------:R-:W-:Y:S06]  /*09d0*/  BAR.SYNC.DEFER_BLOCKING 0x0 ;  /* 0x0000000000007b1d */ /* 0x000fec0000010000 */
[----:B------:R-:W-:Y:S05]  /*09e0*/  BRA.U UP0, `(.L_x_1) ;  /* 0xfffffff900047547 */ /* 0x000fea000b83ffff */
.L_x_0:
[----:B------:R-:W0:Y:S01]  /*09f0*/  LDCU UR4, c[0x0][0x398] ;  /* 0x00007300ff0477ac */ /* 0x000e220008000800 */
[----:B------:R-:W-:-:S04]  /*0a00*/  ISETP.GE.U32.AND P0, PT, R19, UR14, PT ;  /* 0x0000000e13007c0c */ /* 0x000fc8000bf06070 */
[----:B0-----:R-:W-:-:S13]  /*0a10*/  ISETP.GE.U32.OR P0, PT, R18, UR4, P0 ;  /* 0x0000000412007c0c */ /* 0x001fda0008706470 */
[----:B------:R-:W-:Y:S05]  /*0a20*/  @P0 EXIT ;  /* 0x000000000000094d */ /* 0x000fea0003800000 */
[----:B------:R-:W0:Y:S01]  /*0a30*/  LDC.64 R2, c[0x0][0x390] ;  /* 0x0000e400ff027b82 */ /* 0x000e220000000a00 */
[----:B------:R-:W-:-:S04]  /*0a40*/  IMAD R19, R18, UR14, R19 ;  /* 0x0000000e12137c24 */ /* 0x000fc8000f8e0213 */
[----:B0-----:R-:W-:-:S05]  /*0a50*/  IMAD.WIDE.U32 R2, R19, 0x4, R2 ;  /* 0x0000000413027825 */ /* 0x001fca00078e0002 */
[----:B------:R-:W-:Y:S01]  /*0a60*/  STG.E desc[UR8][R2.64], R21 ;  /* 0x0000001502007986 */ /* 0x000fe2000c101908 */
[----:B------:R-:W-:Y:S05]  /*0a70*/  EXIT ;  /* 0x000000000000794d */ /* 0x000fea0003800000 */
.L_x_2:
[----:B------:R-:W-:-:S00]  /*0a80*/  BRA `(.L_x_2) ;  /* 0xfffffffc00fc7947 */ /* 0x000fc0000383ffff */
[----:B------:R-:W-:-:S00]  /*0a90*/  NOP ;  /* 0x0000000000007918 */ /* 0x000fc00000000000 */
        /* <DEDUP_REMOVED lines=14> */
.L_x_8:


//--------------------- .text._Z10matmul_gpuPfS_S_iii --------------------------
	.section	.text._Z10matmul_gpuPfS_S_iii,"ax",@progbits
	.align	128
        .global         _Z10matmul_gpuPfS_S_iii
        .type           _Z10matmul_gpuPfS_S_iii,@function
        .size           _Z10matmul_gpuPfS_S_iii,(.L_x_9 - _Z10matmul_gpuPfS_S_iii)
        .other          _Z10matmul_gpuPfS_S_iii,@"STO_CUDA_ENTRY STV_DEFAULT"
_Z10matmul_gpuPfS_S_iii:
.text._Z10matmul_gpuPfS_S_iii:
[----:B------:R-:W-:Y:S01]  /*0000*/  LDC R1, c[0x0][0x37c] ;  /* 0x0000df00ff017b82 */ /* 0x000fe20000000800 */
[----:B------:R-:W0:Y:S07]  /*0010*/  S2R R5, SR_TID.X ;  /* 0x0000000000057919 */ /* 0x000e2e0000002100 */
[----:B------:R-:W1:Y:S01]  /*0020*/  LDC R16, c[0x0][0x364] ;  /* 0x0000d900ff107b82 */ /* 0x000e620000000800 */
[----:B------:R-:W2:Y:S01]  /*0030*/  LDCU UR6, c[0x0][0x398] ;  /* 0x00007300ff0677ac */ /* 0x000ea20008000800 */
[----:B------:R-:W1:Y:S06]  /*0040*/  S2R R3, SR_TID.Y ;  /* 0x0000000000037919 */ /* 0x000e6c0000002200 */
[----:B------:R-:W0:Y:S08]  /*0050*/  S2UR UR5, SR_CTAID.X ;  /* 0x00000000000579c3 */ /* 0x000e300000002500 */
[----:B------:R-:W0:Y:S08]  /*0060*/  LDC R0, c[0x0][0x360] ;  /* 0x0000d800ff007b82 */ /* 0x000e300000000800 */
[----:B------:R-:W1:Y:S08]  /*0070*/  S2UR UR4, SR_CTAID.Y ;  /* 0x00000000000479c3 */ /* 0x000e700000002600 */
[----:B------:R-:W3:Y:S01]  /*0080*/  LDC R17, c[0x0][0x3a0] ;  /* 0x0000e800ff117b82 */ /* 0x000ee20000000800 */
[----:B0-----:R-:W-:-:S02]  /*0090*/  IMAD R0, R0, UR5, R5 ;  /* 0x0000000500007c24 */ /* 0x001fc4000f8e0205 */
[----:B-1----:R-:W-:-:S03]  /*00a0*/  IMAD R16, R16, UR4, R3 ;  /* 0x0000000410107c24 */ /* 0x002fc6000f8e0203 */
[----:B---3--:R-:W-:-:S04]  /*00b0*/  ISETP.GE.AND P0, PT, R0, R17, PT ;  /* 0x000000110000720c */ /* 0x008fc80003f06270 */
[----:B--2---:R-:W-:-:S13]  /*00c0*/  ISETP.GE.OR P0, PT, R16, UR6, P0 ;  /* 0x0000000610007c0c */ /* 0x004fda0008706670 */
[----:B------:R-:W-:Y:S05]  /*00d0*/  @P0 EXIT ;  /* 0x000000000000094d */ /* 0x000fea0003800000 */
[----:B------:R-:W0:Y:S01]  /*00e0*/  LDC R19, c[0x0][0x39c] ;  /* 0x0000e700ff137b82 */ /* 0x000e220000000800 */
[----:B------:R-:W1:Y:S01]  /*00f0*/  LDCU.64 UR4, c[0x0][0x358] ;  /* 0x00006b00ff0477ac */ /* 0x000e620008000a00 */
[----:B------:R-:W-:Y:S01]  /*0100*/  HFMA2 R24, -RZ, RZ, 0, 0 ;  /* 0x00000000ff187431 */ /* 0x000fe200000001ff */
[----:B0-----:R-:W-:-:S13]  /*0110*/  ISETP.GE.AND P0, PT, R19, 0x1, PT ;  /* 0x000000011300780c */ /* 0x001fda0003f06270 */
[----:B-1----:R-:W-:Y:S05]  /*0120*/  @!P0 BRA `(.L_x_3) ;  /* 0x0000000400e08947 */ /* 0x002fea0003800000 */
[C---:B------:R-:W-:Y:S01]  /*0130*/  ISETP.GE.U32.AND P1, PT, R19.reuse, 0x8, PT ;  /* 0x000000081300780c */ /* 0x040fe20003f26070 */
[----:B------:R-:W-:Y:S01]  /*0140*/  IMAD R20, R16, R19, RZ ;  /* 0x0000001310147224 */ /* 0x000fe200078e02ff */
[----:B------:R-:W-:Y:S02]  /*0150*/  LOP3.LUT R27, R19, 0x7, RZ, 0xc0, !PT ;  /* 0x00000007131b7812 */ /* 0x000fe400078ec0ff */
[----:B------:R-:W-:Y:S02]  /*0160*/  MOV R24, RZ ;  /* 0x000000ff00187202 */ /* 0x000fe40000000f00 */
[----:B------:R-:W-:Y:S02]  /*0170*/  ISETP.NE.AND P0, PT, R27, RZ, PT ;  /* 0x000000ff1b00720c */ /* 0x000fe40003f05270 */
[----:B------:R-:W-:-:S05]  /*0180*/  MOV R21, RZ ;  /* 0x000000ff00157202 */ /* 0x000fca0000000f00 */
[----:B------:R-:W-:Y:S06]  /*0190*/  @!P1 BRA `(.L_x_4) ;  /* 0x0000000000c49947 */ /* 0x000fec0003800000 */
[----:B------:R-:W0:Y:S01]  /*01a0*/  LDC.64 R2, c[0x0][0x380] ;  /* 0x0000e000ff027b82 */ /* 0x000e220000000a00 */
[----:B------:R-:W-:Y:S02]  /*01b0*/  LOP3.LUT R21, R19, 0x7ffffff8, RZ, 0xc0, !PT ;  /* 0x7ffffff813157812 */ /* 0x000fe400078ec0ff */
[----:B------:R-:W-:Y:S02]  /*01c0*/  MOV R24, RZ ;  /* 0x000000ff00187202 */ /* 0x000fe40000000f00 */
[----:B------:R-:W-:Y:S02]  /*01d0*/  MOV R18, R0 ;  /* 0x0000000000127202 */ /* 0x000fe40000000f00 */
[----:B------:R-:W-:Y:S01]  /*01e0*/  IADD3 R22, PT, PT, -R21, RZ, RZ ;  /* 0x000000ff15167210 */ /* 0x000fe20007ffe1ff */
[----:B0-----:R-:W-:-:S03]  /*01f0*/  IMAD.WIDE.U32 R2, R20, 0x4, R2 ;  /* 0x0000000414027825 */ /* 0x001fc600078e0002 */
[----:B------:R-:W-:-:S04]  /*0200*/  IADD3 R4, P1, PT, R2, 0x10, RZ ;  /* 0x0000001002047810 */ /* 0x000fc80007f3e0ff */
[----:B------:R-:W-:-:S09]  /*0210*/  IADD3.X R5, PT, PT, RZ, R3, RZ, P1, !PT ;  /* 0x00000003ff057210 */ /* 0x000fd20000ffe4ff */
.L_x_5:
[----:B------:R-:W0:Y:S01]  /*0220*/  LDC.64 R14, c[0x0][0x388] ;  /* 0x0000e200ff0e7b82 */ /* 0x000e220000000a00 */
[----:B------:R-:W-:Y:S02]  /*0230*/  MOV R2, R4 ;  /* 0x0000000400027202 */ /* 0x000fe40000000f00 */
[----:B------:R-:W-:-:S05]  /*0240*/  MOV R3, R5 ;  /* 0x0000000500037202 */ /* 0x000fca0000000f00 */
[----:B------:R-:W2:Y:S04]  /*0250*/  LDG.E R25, desc[UR4][R2.64+-0x10] ;  /* 0xfffff00402197981 */ /* 0x000ea8000c1e1900 */
[----:B------:R-:W3:Y:S04]  /*0260*/  LDG.E R23, desc[UR4][R2.64+-0xc] ;  /* 0xfffff40402177981 */ /* 0x000ee8000c1e1900 */
[----:B------:R-:W4:Y:S04]  /*0270*/  LDG.E R29, desc[UR4][R2.64+-0x8] ;  /* 0xfffff804021d7981 */ /* 0x000f28000c1e1900 */
[----:B------:R-:W5:Y:S01]  /*0280*/  LDG.E R28, desc[UR4][R2.64+-0x4] ;  /* 0xfffffc04021c7981 */ /* 0x000f62000c1e1900 */
[----:B0-----:R-:W-:-:S05]  /*0290*/  IMAD.WIDE R14, R18, 0x4, R14 ;  /* 0x00000004120e7825 */ /* 0x001fca00078e020e */
[----:B------:R0:W2:Y:S01]  /*02a0*/  LDG.E R26, desc[UR4][R14.64] ;  /* 0x000000040e1a7981 */ /* 0x0000a2000c1e1900 */
[----:B------:R-:W-:-:S04]  /*02b0*/  IMAD.WIDE R12, R17, 0x4, R14 ;  /* 0x00000004110c7825 */ /* 0x000fc800078e020e */
[C---:B------:R-:W-:Y:S02]  /*02c0*/  IMAD.WIDE R4, R17.reuse, 0x4, R12 ;  /* 0x0000000411047825 */ /* 0x040fe400078e020c */
[----:B------:R-:W3:Y:S02]  /*02d0*/  LDG.E R12, desc[UR4][R12.64] ;  /* 0x000000040c0c7981 */ /* 0x000ee4000c1e1900 */
[C---:B------:R-:W-:Y:S02]  /*02e0*/  IMAD.WIDE R8, R17.reuse, 0x4, R4 ;  /* 0x0000000411087825 */ /* 0x040fe400078e0204 */
[----:B------:R-:W4:Y:S02]  /*02f0*/  LDG.E R4, desc[UR4][R4.64] ;  /* 0x0000000404047981 */ /* 0x000f24000c1e1900 */
[C---:B------:R-:W-:Y:S02]  /*0300*/  IMAD.WIDE R6, R17.reuse, 0x4, R8 ;  /* 0x0000000411067825 */ /* 0x040fe400078e0208 */
[----:B------:R-:W5:Y:S02]  /*0310*/  LDG.E R8, desc[UR4][R8.64] ;  /* 0x0000000408087981 */ /* 0x000f64000c1e1900 */
[----:B------:R-:W-:-:S02]  /*0320*/  IMAD.WIDE R10, R17, 0x4, R6 ;  /* 0x00000004110a7825 */ /* 0x000fc400078e0206 */
[----:B------:R-:W5:Y:S04]  /*0330*/  LDG.E R5, desc[UR4][R2.64] ;  /* 0x0000000402057981 */ /* 0x000f68000c1e1900 */
[----:B------:R-:W5:Y:S01]  /*0340*/  LDG.E R6, desc[UR4][R6.64] ;  /* 0x0000000406067981 */ /* 0x000f62000c1e1900 */
[----:B0-----:R-:W-:-:S03]  /*0350*/  IMAD.WIDE R14, R17, 0x4, R10 ;  /* 0x00000004110e7825 */ /* 0x001fc600078e020a */
[----:B------:R-:W5:Y:S04]  /*0360*/  LDG.E R10, desc[UR4][R10.64] ;  /* 0x000000040a0a7981 */ /* 0x000f68000c1e1900 */
[----:B------:R-:W5:Y:S04]  /*0370*/  LDG.E R13, desc[UR4][R14.64] ;  /* 0x000000040e0d7981 */ /* 0x000f68000c1e1900 */
[----:B------:R-:W5:Y:S04]  /*0380*/  LDG.E R7, desc[UR4][R2.64+0x4] ;  /* 0x0000040402077981 */ /* 0x000f68000c1e1900 */
[----:B------:R-:W5:Y:S01]  /*0390*/  LDG.E R9, desc[UR4][R2.64+0xc] ;  /* 0x00000c0402097981 */ /* 0x000f62000c1e1900 */
[----:B--2---:R-:W-:Y:S01]  /*03a0*/  FFMA R26, R25, R26, R24 ;  /* 0x0000001a191a7223 */ /* 0x004fe20000000018 */
[----:B------:R-:W-:-:S02]  /*03b0*/  IMAD.WIDE R24, R17, 0x4, R14 ;  /* 0x0000000411187825 */ /* 0x000fc400078e020e */
[----:B------:R-:W2:Y:S04]  /*03c0*/  LDG.E R14, desc[UR4][R2.64+0x8] ;  /* 0x00000804020e7981 */ /* 0x000ea8000c1e1900 */
[----:B------:R-:W2:Y:S01]  /*03d0*/  LDG.E R24, desc[UR4][R24.64] ;  /* 0x0000000418187981 */ /* 0x000ea2000c1e1900 */
[----:B---3--:R-:W-:Y:S01]  /*03e0*/  FFMA R12, R23, R12, R26 ;  /* 0x0000000c170c7223 */ /* 0x008fe2000000001a */
[----:B------:R-:W-:-:S03]  /*03f0*/  IADD3 R22, PT, PT, R22, 0x8, RZ ;  /* 0x0000000816167810 */ /* 0x000fc60007ffe0ff */
[----:B----4-:R-:W-:Y:S01]  /*0400*/  FFMA R29, R29, R4, R12 ;  /* 0x000000041d1d7223 */ /* 0x010fe2000000000c */
[----:B------:R-:W-:-:S03]  /*0410*/  ISETP.NE.AND P1, PT, R22, RZ, PT ;  /* 0x000000ff1600720c */ /* 0x000fc60003f25270 */
[----:B-----5:R-:W-:Y:S01]  /*0420*/  FFMA R8, R28, R8, R29 ;  /* 0x000000081c087223 */ /* 0x020fe2000000001d */
[----:B------:R-:W-:-:S03]  /*0430*/  IADD3 R4, P2, PT, R2, 0x20, RZ ;  /* 0x0000002002047810 */ /* 0x000fc60007f5e0ff */
[----:B------:R-:W-:Y:S01]  /*0440*/  FFMA R6, R5, R6, R8 ;  /* 0x0000000605067223 */ /* 0x000fe20000000008 */
[----:B------:R-:W-:Y:S02]  /*0450*/  IADD3.X R5, PT, PT, RZ, R3, RZ, P2, !PT ;  /* 0x00000003ff057210 */ /* 0x000fe400017fe4ff */
[----:B------:R-:W-:Y:S01]  /*0460*/  LEA R18, R17, R18, 0x3 ;  /* 0x0000001211127211 */ /* 0x000fe200078e18ff */
[----:B------:R-:W-:-:S04]  /*0470*/  FFMA R7, R7, R10, R6 ;  /* 0x0000000a07077223 */ /* 0x000fc80000000006 */
[----:B--2---:R-:W-:-:S04]  /*0480*/  FFMA R14, R14, R13, R7 ;  /* 0x0000000d0e0e7223 */ /* 0x004fc80000000007 */
[----:B------:R-:W-:Y:S01]  /*0490*/  FFMA R24, R9, R24, R14 ;  /* 0x0000001809187223 */ /* 0x000fe2000000000e */
[----:B------:R-:W-:Y:S06]  /*04a0*/  @P1 BRA `(.L_x_5) ;  /* 0xfffffffc005c1947 */ /* 0x000fec000383ffff */
.L_x_4:
[----:B------:R-:W-:Y:S05]  /*04b0*/  @!P0 BRA `(.L_x_3) ;  /* 0x0000000000fc8947 */ /* 0x000fea0003800000 */
[----:B------:R-:W-:Y:S02]  /*04c0*/  ISETP.GE.U32.AND P1, PT, R27, 0x4, PT ;  /* 0x000000041b00780c */ /* 0x000fe40003f26070 */
[----:B------:R-:W-:-:S04]  /*04d0*/  LOP3.LUT R14, R19, 0x3, RZ, 0xc0, !PT ;  /* 0x00000003130e7812 */ /* 0x000fc800078ec0ff */
[----:B------:R-:W-:-:S07]  /*04e0*/  ISETP.NE.AND P0, PT, R14, RZ, PT ;  /* 0x000000ff0e00720c */ /* 0x000fce0003f05270 */
[----:B------:R-:W-:Y:S06]  /*04f0*/  @!P1 BRA `(.L_x_6) ;  /* 0x00000000006c9947 */ /* 0x000fec0003800000 */
[----:B------:R-:W0:Y:S01]  /*0500*/  LDC.64 R4, c[0x0][0x388] ;  /* 0x0000e200ff047b82 */ /* 0x000e220000000a00 */
[----:B------:R-:W1:Y:S01]  /*0510*/  LDCU.64 UR6, c[0x0][0x380] ;  /* 0x00007000ff0677ac */ /* 0x000e620008000a00 */
[----:B------:R-:W-:Y:S01]  /*0520*/  IMAD R7, R21, R17, R0 ;  /* 0x0000001115077224 */ /* 0x000fe200078e0200 */
[CC--:B------:R-:W-:Y:S02]  /*0530*/  IADD3 R3, PT, PT, R20.reuse, R21.reuse, RZ ;  /* 0x0000001514037210 */ /* 0x0c0fe40007ffe0ff */
[----:B------:R-:W-:-:S03]  /*0540*/  IADD3 R8, P1, PT, R20, R21, RZ ;  /* 0x0000001514087210 */ /* 0x000fc60007f3e0ff */
[----:B------:R-:W2:Y:S01]  /*0550*/  LDC.64 R12, c[0x0][0x380] ;  /* 0x0000e000ff0c7b82 */ /* 0x000ea20000000a00 */
[----:B0-----:R-:W-:-:S04]  /*0560*/  IMAD.WIDE R4, R7, 0x4, R4 ;  /* 0x0000000407047825 */ /* 0x001fc800078e0204 */
[----:B------:R-:W-:Y:S02]  /*0570*/  IMAD.WIDE R6, R17, 0x4, R4 ;  /* 0x0000000411067825 */ /* 0x000fe400078e0204 */
[----:B------:R-:W3:Y:S02]  /*0580*/  LDG.E R4, desc[UR4][R4.64] ;  /* 0x0000000404047981 */ /* 0x000ee4000c1e1900 */
[----:B--2---:R-:W-:Y:S01]  /*0590*/  IMAD.WIDE.U32 R12, R3, 0x4, R12 ;  /* 0x00000004030c7825 */ /* 0x004fe200078e000c */
[----:B------:R-:W-:Y:S02]  /*05a0*/  IADD3.X R3, PT, PT, RZ, RZ, RZ, P1, !PT ;  /* 0x000000ffff037210 */ /* 0x000fe40000ffe4ff */
[----:B-1----:R-:W-:-:S03]  /*05b0*/  LEA R2, P1, R8, UR6, 0x2 ;  /* 0x0000000608027c11 */ /* 0x002fc6000f8210ff */
[----:B------:R-:W3:Y:S01]  /*05c0*/  LDG.E R13, desc[UR4][R12.64] ;  /* 0x000000040c0d7981 */ /* 0x000ee2000c1e1900 */
[----:B------:R-:W-:Y:S01]  /*05d0*/  LEA.HI.X R3, R8, UR7, R3, 0x2, P1 ;  /* 0x0000000708037c11 */ /* 0x000fe200088f1403 */
[C---:B------:R-:W-:Y:S02]  /*05e0*/  IMAD.WIDE R8, R17.reuse, 0x4, R6 ;  /* 0x0000000411087825 */ /* 0x040fe400078e0206 */
[----:B------:R-:W2:Y:S04]  /*05f0*/  LDG.E R6, desc[UR4][R6.64] ;  /* 0x0000000406067981 */ /* 0x000ea8000c1e1900 */
[----:B------:R-:W2:Y:S01]  /*0600*/  LDG.E R15, desc[UR4][R2.64+0x4] ;  /* 0x00000404020f7981 */ /* 0x000ea2000c1e1900 */
[----:B------:R-:W-:-:S03]  /*0610*/  IMAD.WIDE R10, R17, 0x4, R8 ;  /* 0x00000004110a7825 */ /* 0x000fc600078e0208 */
[----:B------:R-:W4:Y:S04]  /*0620*/  LDG.E R22, desc[UR4][R8.64] ;  /* 0x0000000408167981 */ /* 0x000f28000c1e1900 */
[----:B------:R-:W4:Y:S04]  /*0630*/  LDG.E R18, desc[UR4][R2.64+0x8] ;  /* 0x0000080402127981 */ /* 0x000f28000c1e1900 */
[----:B------:R-:W5:Y:S04]  /*0640*/  LDG.E R26, desc[UR4][R2.64+0xc] ;  /* 0x00000c04021a7981 */ /* 0x000f68000c1e1900 */
[----:B------:R-:W5:Y:S01]  /*0650*/  LDG.E R10, desc[UR4][R10.64] ;  /* 0x000000040a0a7981 */ /* 0x000f62000c1e1900 */
[----:B------:R-:W-:Y:S01]  /*0660*/  IADD3 R21, PT, PT, R21, 0x4, RZ ;  /* 0x0000000415157810 */ /* 0x000fe20007ffe0ff */
[----:B---3--:R-:W-:-:S04]  /*0670*/  FFMA R24, R13, R4, R24 ;  /* 0x000000040d187223 */ /* 0x008fc80000000018 */
[----:B--2---:R-:W-:-:S04]  /*0680*/  FFMA R15, R15, R6, R24 ;  /* 0x000000060f0f7223 */ /* 0x004fc80000000018 */
[----:B----4-:R-:W-:-:S04]  /*0690*/  FFMA R15, R18, R22, R15 ;  /* 0x00000016120f7223 */ /* 0x010fc8000000000f */
[----:B-----5:R-:W-:-:S07]  /*06a0*/  FFMA R24, R26, R10, R15 ;  /* 0x0000000a1a187223 */ /* 0x020fce000000000f */
.L_x_6:
[----:B------:R-:W-:Y:S05]  /*06b0*/  @!P0 BRA `(.L_x_3) ;  /* 0x00000000007c8947 */ /* 0x000fea0003800000 */
[----:B------:R-:W-:Y:S01]  /*06c0*/  ISETP.NE.AND P1, PT, R14, 0x1, PT ;  /* 0x000000010e00780c */ /* 0x000fe20003f25270 */
[----:B------:R-:W0:Y:S01]  /*06d0*/  LDC.64 R10, c[0x0][0x380] ;  /* 0x0000e000ff0a7b82 */ /* 0x000e220000000a00 */
[----:B------:R-:W-:-:S04]  /*06e0*/  LOP3.LUT R19, R19, 0x1, RZ, 0xc0, !PT ;  /* 0x0000000113137812 */ /* 0x000fc800078ec0ff */
[----:B------:R-:W-:-:S03]  /*06f0*/  ISETP.NE.U32.AND P0, PT, R19, 0x1, PT ;  /* 0x000000011300780c */ /* 0x000fc60003f05070 */
[----:B------:R-:W1:Y:S04]  /*0700*/  LDC.64 R8, c[0x0][0x388] ;  /* 0x0000e200ff087b82 */ /* 0x000e680000000a00 */
[CC--:B------:R-:W-:Y:S02]  /*0710*/  @P1 IADD3 R13, PT, PT, R20.reuse, R21.reuse, RZ ;  /* 0x00000015140d1210 */ /* 0x0c0fe40007ffe0ff */
[----:B------:R-:W-:Y:S02]  /*0720*/  @P1 IADD3 R12, P2, PT, R20, R21, RZ ;  /* 0x00000015140c1210 */ /* 0x000fe40007f5e0ff */
[----:B------:R-:W2:Y:S02]  /*0730*/  @P1 LDC.64 R2, c[0x0][0x380] ;  /* 0x0000e000ff021b82 */ /* 0x000ea40000000a00 */
[----:B------:R-:W-:-:S06]  /*0740*/  @P1 IADD3.X R14, PT, PT, RZ, RZ, RZ, P2, !PT ;  /* 0x000000ffff0e1210 */ /* 0x000fcc00017fe4ff */
[----:B------:R-:W3:Y:S01]  /*0750*/  LDC.64 R4, c[0x0][0x380] ;  /* 0x0000e000ff047b82 */ /* 0x000ee20000000a00 */
[----:B0-----:R-:W-:-:S04]  /*0760*/  @P1 IMAD.WIDE.U32 R10, R13, 0x4, R10 ;  /* 0x000000040d0a1825 */ /* 0x001fc800078e000a */
[C---:B------:R-:W-:Y:S01]  /*0770*/  @P1 IMAD R13, R21.reuse, R17, R0 ;  /* 0x00000011150d1224 */ /* 0x040fe200078e0200 */
[----:B------:R-:W-:Y:S01]  /*0780*/  @P1 IADD3 R21, PT, PT, R21, 0x2, RZ ;  /* 0x0000000215151810 */ /* 0x000fe20007ffe0ff */
[----:B------:R-:W4:Y:S01]  /*0790*/  @P1 LDG.E R11, desc[UR4][R10.64] ;  /* 0x000000040a0b1981 */ /* 0x000f22000c1e1900 */
[----:B------:R-:W0:Y:S01]  /*07a0*/  LDC.64 R6, c[0x0][0x388] ;  /* 0x0000e200ff067b82 */ /* 0x000e220000000a00 */
[----:B-1----:R-:W-:Y:S01]  /*07b0*/  @P1 IMAD.WIDE R8, R13, 0x4, R8 ;  /* 0x000000040d081825 */ /* 0x002fe200078e0208 */
[----:B------:R-:W-:Y:S02]  /*07c0*/  @!P0 IADD3 R15, PT, PT, R20, R21, RZ ;  /* 0x00000015140f8210 */ /* 0x000fe40007ffe0ff */
[----:B--2---:R-:W-:Y:S01]  /*07d0*/  @P1 LEA R2, P2, R12, R2, 0x2 ;  /* 0x000000020c021211 */ /* 0x004fe200078410ff */
[----:B------:R-:W-:-:S03]  /*07e0*/  @!P0 IMAD R21, R21, R17, R0 ;  /* 0x0000001115158224 */ /* 0x000fc600078e0200 */
[----:B------:R-:W-:Y:S01]  /*07f0*/  @P1 LEA.HI.X R3, R12, R3, R14, 0x2, P2 ;  /* 0x000000030c031211 */ /* 0x000fe200010f140e */
[----:B------:R-:W-:Y:S01]  /*0800*/  @P1 IMAD.WIDE R12, R17, 0x4, R8 ;  /* 0x00000004110c1825 */ /* 0x000fe200078e0208 */
[----:B------:R-:W4:Y:S03]  /*0810*/  @P1 LDG.E R14, desc[UR4][R8.64] ;  /* 0x00000004080e1981 */ /* 0x000f26000c1e1900 */
[----:B---3--:R-:W-:Y:S01]  /*0820*/  @!P0 IMAD.WIDE.U32 R4, R15, 0x4, R4 ;  /* 0x000000040f048825 */ /* 0x008fe200078e0004 */
[----:B------:R-:W2:Y:S04]  /*0830*/  @P1 LDG.E R2, desc[UR4][R2.64+0x4] ;  /* 0x0000040402021981 */ /* 0x000ea8000c1e1900 */
[----:B------:R-:W2:Y:S01]  /*0840*/  @P1 LDG.E R12, desc[UR4][R12.64] ;  /* 0x000000040c0c1981 */ /* 0x000ea2000c1e1900 */
[----:B0-----:R-:W-:-:S03]  /*0850*/  @!P0 IMAD.WIDE R6, R21, 0x4, R6 ;  /* 0x0000000415068825 */ /* 0x001fc600078e0206 */
[----:B------:R-:W3:Y:S04]  /*0860*/  @!P0 LDG.E R5, desc[UR4][R4.64] ;  /* 0x0000000404058981 */ /* 0x000ee8000c1e1900 */
[----:B------:R-:W3:Y:S01]  /*0870*/  @!P0 LDG.E R6, desc[UR4][R6.64] ;  /* 0x0000000406068981 */ /* 0x000ee2000c1e1900 */
[----:B----4-:R-:W-:-:S04]  /*0880*/  @P1 FFMA R11, R11, R14, R24 ;  /* 0x0000000e0b0b1223 */ /* 0x010fc80000000018 */
[----:B--2---:R-:W-:-:S04]  /*0890*/  @P1 FFMA R24, R2, R12, R11 ;  /* 0x0000000c02181223 */ /* 0x004fc8000000000b */
[----:B---3--:R-:W-:-:S07]  /*08a0*/  @!P0 FFMA R24, R5, R6, R24 ;  /* 0x0000000605188223 */ /* 0x008fce0000000018 */
.L_x_3:
[----:B------:R-:W0:Y:S01]  /*08b0*/  LDC.64 R2, c[0x0][0x390] ;  /* 0x0000e400ff027b82 */ /* 0x000e220000000a00 */
[----:B------:R-:W-:-:S04]  /*08c0*/  IMAD R17, R16, R17, R0 ;  /* 0x0000001110117224 */ /* 0x000fc800078e0200 */
[----:B0-----:R-:W-:-:S05]  /*08d0*/  IMAD.WIDE R2, R17, 0x4, R2 ;  /* 0x0000000411027825 */ /* 0x001fca00078e0202 */
[----:B------:R-:W-:Y:S01]  /*08e0*/  STG.E desc[UR4][R2.64], R24 ;  /* 0x0000001802007986 */ /* 0x000fe2000c101904 */
[----:B------:R-:W-:Y:S05]  /*08f0*/  EXIT ;  /* 0x000000000000794d */ /* 0x000fea0003800000 */
.L_x_7:
        /* <DEDUP_REMOVED lines=16> */
.L_x_9:


//--------------------- .nv.shared._Z17matmul_gpu_tilingPKfS0_Pfiii --------------------------
	.section	.nv.shared._Z17matmul_gpu_tilingPKfS0_Pfiii,"aw",@nobits
	.sectionflags	@""
	.align	4
.nv.shared._Z17matmul_gpu_tilingPKfS0_Pfiii:
	.zero		9216


//--------------------- .nv.shared.reserved.0     --------------------------
	.section	.nv.shared.reserved.0,"aw",@nobits
	.weak		__nv_reservedSMEM_offset_0_alias
	.size		__nv_reservedSMEM_offset_0_alias, 0, 64
	.other		__nv_reservedSMEM_offset_0_alias,@"STO_CUDA_RESERVED_SHARED STV_DEFAULT"
__nv_reservedSMEM_offset_0_alias:
	.zero		0
	.zero		64


//--------------------- .nv.constant0._Z17matmul_gpu_tilingPKfS0_Pfiii --------------------------
	.section	.nv.constant0._Z17matmul_gpu_tilingPKfS0_Pfiii,"a",@progbits
	.sectionflags	@""
	.align	4
.nv.constant0._Z17matmul_gpu_tilingPKfS0_Pfiii:
	.zero		932


//--------------------- .nv.constant0._Z10matmul_gpuPfS_S_iii --------------------------
	.section	.nv.constant0._Z10matmul_gpuPfS_S_iii,"a",@progbits
	.sectionflags	@""
	.align	4
.nv.constant0._Z10matmul_gpuPfS_S_iii:
	.zero		932


//--------------------- SYMBOLS --------------------------

	.type		.nv.reservedSmem.offset0,@object
	.size		.nv.reservedSmem.offset0,0x4
	.type		.nv.reservedSmem.cap,@object
	.size		.nv.reservedSmem.cap,0x4
